	.target	sm_100a

	.elftype	@"ET_EXEC"


//--------------------- .note.nv.tkinfo           --------------------------
	.section	.note.nv.tkinfo,"",@"SHT_NOTE"
	.sectionflags	@"SHF_NOTE_NV_TKINFO"
	.tkinfo
        /*0018*/ 	.word	0x00000002
        /*0030*/ 	.string	""
        /*0030*/ 	.string	"ptxas"
        /*0030*/ 	.string	"Cuda compilation tools, release 13.0, V13.0.88"
        /*0030*/ 	.string	"Build cuda_13.0.r13.0/compiler.36424714_0"
        /*0030*/ 	.string	"-arch sm_100a -m 64 "



//--------------------- .note.nv.cuinfo           --------------------------
	.section	.note.nv.cuinfo,"",@"SHT_NOTE"
	.sectionflags	@"SHF_NOTE_NV_CUINFO"
        /*0018*/ 	.short	0x0002
        /*001a*/ 	.short	0x0064
        /*001c*/ 	.short	0x0082
	.zero		2


//--------------------- .nv.info                  --------------------------
	.section	.nv.info,"",@"SHT_CUDA_INFO"
	.align	4


	//----- nvinfo : EIATTR_REGCOUNT
	.align		4
        /*0000*/ 	.byte	0x04, 0x2f
        /*0002*/ 	.short	(.L_19 - .L_18)
	.align		4
.L_18:
        /*0004*/ 	.word	index@(_ZN7cutlass13device_kernelINS_4gemm6kernel13GemmUniversalIN4cute5tupleIJiiiiEEENS1_10collective13CollectiveMmaINS1_35MainloopSm100TmaUmmaWarpSpecializedILi4ELi2ELi4ENS5_IJNS4_1CILi4EEENSA_ILi1EEESC_EEEEENS5_IJNSA_ILi128EEENSA_ILi64EEESF_EEENS_10tfloat32_tENS5_IJlSC_lEEESI_SJ_NS4_8TiledMMAINS4_8MMA_AtomIJNS4_23SM100_MMA_TF32_2x1SM_SSISI_SI_fLi128ELi64ELNS4_4UMMA5MajorE0ELSO_0ELNSN_7ScaleInE0ELSP_0EEEEEENS4_6LayoutINS5_IJSC_SC_SC_EEENS5_IJNSA_ILi0EEESU_SU_EEEEENS5_IJNS4_10UnderscoreESX_SX_EEEEENS4_18SM100_TMA_2SM_LOADENS4_14ComposedLayoutINS4_7SwizzleILi3ELi4ELi3EEENS4_18smem_ptr_flag_bitsILi32EEENSS_INS5_IJNSA_ILi8EEENSA_ILi32EEEEEENS5_IJS17_SC_EEEEEEEvNS4_8identityENS4_28SM100_TMA_2SM_LOAD_MULTICASTES1B_vS1C_EENS_8epilogue10collective18CollectiveEpilogueINS1F_23Sm100TmaWarpSpecializedILi3ELi2ELi16ELb1ELb0EEEJNS5_IJSG_SG_SF_EEENS5_IJNSS_ISG_SC_EENSS_INS5_IJNSA_ILi16EEENSA_ILi2EEEEEENS5_IJSC_S17_EEEEEEEESI_SJ_SI_SJ_NS1F_6fusion15FusionCallbacksIS1J_NS1S_17LinearCombinationISI_fSI_fLNS_15FloatRoundStyleE2EEES1K_S1R_JEEENS4_5SM1004TMEM4LOAD26SM100_TMEM_LOAD_32dp32b16xENS4_13SM90_TMA_LOADENS11_INS12_ILi2ELi4ELi3EEES15_NSS_INS5_IJS16_S1M_EEENS5_IJS1M_SC_EEEEEEENS4_39AutoVectorizingCopyWithAssumedAlignmentILi128EEENS4_14SM90_TMA_STOREES27_S29_S29_EEEvvEEEEvNT_6ParamsE)
        /*0008*/ 	.word	0x00000056


	//----- nvinfo : EIATTR_FRAME_SIZE
	.align		4
.L_19:
        /*000c*/ 	.byte	0x04, 0x11
        /*000e*/ 	.short	(.L_21 - .L_20)
	.align		4
.L_20:
        /*0010*/ 	.word	index@($__internal_2_$__cuda_sm10x_tcgen05_guardrail_trap_unallocated_columns_being_dealloced)
        /*0014*/ 	.word	0x00000000


	//----- nvinfo : EIATTR_FRAME_SIZE
	.align		4
.L_21:
        /*0018*/ 	.byte	0x04, 0x11
        /*001a*/ 	.short	(.L_23 - .L_22)
	.align		4
.L_22:
        /*001c*/ 	.word	index@($__internal_1_$__cuda_sm10x_tcgen05_guardrail_trap_phase_invalid_during_alloc)
        /*0020*/ 	.word	0x00000000


	//----- nvinfo : EIATTR_FRAME_SIZE
	.align		4
.L_23:
        /*0024*/ 	.byte	0x04, 0x11
        /*0026*/ 	.short	(.L_25 - .L_24)
	.align		4
.L_24:
        /*0028*/ 	.word	index@($__internal_0_$__cuda_sm10x_tcgen05_guardrail_trap_col_being_dealloced_not_returned_by_alloc)
        /*002c*/ 	.word	0x00000000


	//----- nvinfo : EIATTR_FRAME_SIZE
	.align		4
.L_25:
        /*0030*/ 	.byte	0x04, 0x11
        /*0032*/ 	.short	(.L_27 - .L_26)
	.align		4
.L_26:
        /*0034*/ 	.word	index@(_ZN7cutlass13device_kernelINS_4gemm6kernel13GemmUniversalIN4cute5tupleIJiiiiEEENS1_10collective13CollectiveMmaINS1_35MainloopSm100TmaUmmaWarpSpecializedILi4ELi2ELi4ENS5_IJNS4_1CILi4EEENSA_ILi1EEESC_EEEEENS5_IJNSA_ILi128EEENSA_ILi64EEESF_EEENS_10tfloat32_tENS5_IJlSC_lEEESI_SJ_NS4_8TiledMMAINS4_8MMA_AtomIJNS4_23SM100_MMA_TF32_2x1SM_SSISI_SI_fLi128ELi64ELNS4_4UMMA5MajorE0ELSO_0ELNSN_7ScaleInE0ELSP_0EEEEEENS4_6LayoutINS5_IJSC_SC_SC_EEENS5_IJNSA_ILi0EEESU_SU_EEEEENS5_IJNS4_10UnderscoreESX_SX_EEEEENS4_18SM100_TMA_2SM_LOADENS4_14ComposedLayoutINS4_7SwizzleILi3ELi4ELi3EEENS4_18smem_ptr_flag_bitsILi32EEENSS_INS5_IJNSA_ILi8EEENSA_ILi32EEEEEENS5_IJS17_SC_EEEEEEEvNS4_8identityENS4_28SM100_TMA_2SM_LOAD_MULTICASTES1B_vS1C_EENS_8epilogue10collective18CollectiveEpilogueINS1F_23Sm100TmaWarpSpecializedILi3ELi2ELi16ELb1ELb0EEEJNS5_IJSG_SG_SF_EEENS5_IJNSS_ISG_SC_EENSS_INS5_IJNSA_ILi16EEENSA_ILi2EEEEEENS5_IJSC_S17_EEEEEEEESI_SJ_SI_SJ_NS1F_6fusion15FusionCallbacksIS1J_NS1S_17LinearCombinationISI_fSI_fLNS_15FloatRoundStyleE2EEES1K_S1R_JEEENS4_5SM1004TMEM4LOAD26SM100_TMEM_LOAD_32dp32b16xENS4_13SM90_TMA_LOADENS11_INS12_ILi2ELi4ELi3EEES15_NSS_INS5_IJS16_S1M_EEENS5_IJS1M_SC_EEEEEEENS4_39AutoVectorizingCopyWithAssumedAlignmentILi128EEENS4_14SM90_TMA_STOREES27_S29_S29_EEEvvEEEEvNT_6ParamsE)
        /*0038*/ 	.word	0x00000000


	//----- nvinfo : EIATTR_MIN_STACK_SIZE
	.align		4
.L_27:
        /*003c*/ 	.byte	0x04, 0x12
        /*003e*/ 	.short	(.L_29 - .L_28)
	.align		4
.L_28:
        /*0040*/ 	.word	index@(_ZN7cutlass13device_kernelINS_4gemm6kernel13GemmUniversalIN4cute5tupleIJiiiiEEENS1_10collective13CollectiveMmaINS1_35MainloopSm100TmaUmmaWarpSpecializedILi4ELi2ELi4ENS5_IJNS4_1CILi4EEENSA_ILi1EEESC_EEEEENS5_IJNSA_ILi128EEENSA_ILi64EEESF_EEENS_10tfloat32_tENS5_IJlSC_lEEESI_SJ_NS4_8TiledMMAINS4_8MMA_AtomIJNS4_23SM100_MMA_TF32_2x1SM_SSISI_SI_fLi128ELi64ELNS4_4UMMA5MajorE0ELSO_0ELNSN_7ScaleInE0ELSP_0EEEEEENS4_6LayoutINS5_IJSC_SC_SC_EEENS5_IJNSA_ILi0EEESU_SU_EEEEENS5_IJNS4_10UnderscoreESX_SX_EEEEENS4_18SM100_TMA_2SM_LOADENS4_14ComposedLayoutINS4_7SwizzleILi3ELi4ELi3EEENS4_18smem_ptr_flag_bitsILi32EEENSS_INS5_IJNSA_ILi8EEENSA_ILi32EEEEEENS5_IJS17_SC_EEEEEEEvNS4_8identityENS4_28SM100_TMA_2SM_LOAD_MULTICASTES1B_vS1C_EENS_8epilogue10collective18CollectiveEpilogueINS1F_23Sm100TmaWarpSpecializedILi3ELi2ELi16ELb1ELb0EEEJNS5_IJSG_SG_SF_EEENS5_IJNSS_ISG_SC_EENSS_INS5_IJNSA_ILi16EEENSA_ILi2EEEEEENS5_IJSC_S17_EEEEEEEESI_SJ_SI_SJ_NS1F_6fusion15FusionCallbacksIS1J_NS1S_17LinearCombinationISI_fSI_fLNS_15FloatRoundStyleE2EEES1K_S1R_JEEENS4_5SM1004TMEM4LOAD26SM100_TMEM_LOAD_32dp32b16xENS4_13SM90_TMA_LOADENS11_INS12_ILi2ELi4ELi3EEES15_NSS_INS5_IJS16_S1M_EEENS5_IJS1M_SC_EEEEEEENS4_39AutoVectorizingCopyWithAssumedAlignmentILi128EEENS4_14SM90_TMA_STOREES27_S29_S29_EEEvvEEEEvNT_6ParamsE)
        /*0044*/ 	.word	0x00000000
.L_29:


//--------------------- .nv.compat                --------------------------
	.section	.nv.compat,"",@"SHT_CUDA_COMPAT_INFO"
	.align	4
        /*0000*/ 	.byte	0x02, 0x09, 0x01, 0x00, 0x02, 0x02, 0x02, 0x00, 0x02, 0x05, 0x05, 0x00, 0x03, 0x07, 0x01, 0x01
        /*0010*/ 	.byte	0x02, 0x03, 0x01, 0x00, 0x02, 0x06, 0x01, 0x00, 0x04, 0x0b, 0x08, 0x00, 0x09, 0x00, 0x00, 0x00
        /*0020*/ 	.byte	0x00, 0x00, 0x00, 0x00


//--------------------- .nv.info._ZN7cutlass13device_kernelINS_4gemm6kernel13GemmUniversalIN4cute5tupleIJiiiiEEENS1_10collective13CollectiveMmaINS1_35MainloopSm100TmaUmmaWarpSpecializedILi4ELi2ELi4ENS5_IJNS4_1CILi4EEENSA_ILi1EEESC_EEEEENS5_IJNSA_ILi128EEENSA_ILi64EEESF_EEENS_10tfloat32_tENS5_IJlSC_lEEESI_SJ_NS4_8TiledMMAINS4_8MMA_AtomIJNS4_23SM100_MMA_TF32_2x1SM_SSISI_SI_fLi128ELi64ELNS4_4UMMA5MajorE0ELSO_0ELNSN_7ScaleInE0ELSP_0EEEEEENS4_6LayoutINS5_IJSC_SC_SC_EEENS5_IJNSA_ILi0EEESU_SU_EEEEENS5_IJNS4_10UnderscoreESX_SX_EEEEENS4_18SM100_TMA_2SM_LOADENS4_14ComposedLayoutINS4_7SwizzleILi3ELi4ELi3EEENS4_18smem_ptr_flag_bitsILi32EEENSS_INS5_IJNSA_ILi8EEENSA_ILi32EEEEEENS5_IJS17_SC_EEEEEEEvNS4_8identityENS4_28SM100_TMA_2SM_LOAD_MULTICASTES1B_vS1C_EENS_8epilogue10collective18CollectiveEpilogueINS1F_23Sm100TmaWarpSpecializedILi3ELi2ELi16ELb1ELb0EEEJNS5_IJSG_SG_SF_EEENS5_IJNSS_ISG_SC_EENSS_INS5_IJNSA_ILi16EEENSA_ILi2EEEEEENS5_IJSC_S17_EEEEEEEESI_SJ_SI_SJ_NS1F_6fusion15FusionCallbacksIS1J_NS1S_17LinearCombinationISI_fSI_fLNS_15FloatRoundStyleE2EEES1K_S1R_JEEENS4_5SM1004TMEM4LOAD26SM100_TMEM_LOAD_32dp32b16xENS4_13SM90_TMA_LOADENS11_INS12_ILi2ELi4ELi3EEES15_NSS_INS5_IJS16_S1M_EEENS5_IJS1M_SC_EEEEEEENS4_39AutoVectorizingCopyWithAssumedAlignmentILi128EEENS4_14SM90_TMA_STOREES27_S29_S29_EEEvvEEEEvNT_6ParamsE --------------------------
	.section	.nv.info._ZN7cutlass13device_kernelINS_4gemm6kernel13GemmUniversalIN4cute5tupleIJiiiiEEENS1_10collective13CollectiveMmaINS1_35MainloopSm100TmaUmmaWarpSpecializedILi4ELi2ELi4ENS5_IJNS4_1CILi4EEENSA_ILi1EEESC_EEEEENS5_IJNSA_ILi128EEENSA_ILi64EEESF_EEENS_10tfloat32_tENS5_IJlSC_lEEESI_SJ_NS4_8TiledMMAINS4_8MMA_AtomIJNS4_23SM100_MMA_TF32_2x1SM_SSISI_SI_fLi128ELi64ELNS4_4UMMA5MajorE0ELSO_0ELNSN_7ScaleInE0ELSP_0EEEEEENS4_6LayoutINS5_IJSC_SC_SC_EEENS5_IJNSA_ILi0EEESU_SU_EEEEENS5_IJNS4_10UnderscoreESX_SX_EEEEENS4_18SM100_TMA_2SM_LOADENS4_14ComposedLayoutINS4_7SwizzleILi3ELi4ELi3EEENS4_18smem_ptr_flag_bitsILi32EEENSS_INS5_IJNSA_ILi8EEENSA_ILi32EEEEEENS5_IJS17_SC_EEEEEEEvNS4_8identityENS4_28SM100_TMA_2SM_LOAD_MULTICASTES1B_vS1C_EENS_8epilogue10collective18CollectiveEpilogueINS1F_23Sm100TmaWarpSpecializedILi3ELi2ELi16ELb1ELb0EEEJNS5_IJSG_SG_SF_EEENS5_IJNSS_ISG_SC_EENSS_INS5_IJNSA_ILi16EEENSA_ILi2EEEEEENS5_IJSC_S17_EEEEEEEESI_SJ_SI_SJ_NS1F_6fusion15FusionCallbacksIS1J_NS1S_17LinearCombinationISI_fSI_fLNS_15FloatRoundStyleE2EEES1K_S1R_JEEENS4_5SM1004TMEM4LOAD26SM100_TMEM_LOAD_32dp32b16xENS4_13SM90_TMA_LOADENS11_INS12_ILi2ELi4ELi3EEES15_NSS_INS5_IJS16_S1M_EEENS5_IJS1M_SC_EEEEEEENS4_39AutoVectorizingCopyWithAssumedAlignmentILi128EEENS4_14SM90_TMA_STOREES27_S29_S29_EEEvvEEEEvNT_6ParamsE,"",@"SHT_CUDA_INFO"
	.sectionflags	@""
	.align	4


	//----- nvinfo : EIATTR_CUDA_API_VERSION
	.align		4
        /*0000*/ 	.byte	0x04, 0x37
        /*0002*/ 	.short	(.L_31 - .L_30)
.L_30:
        /*0004*/ 	.word	0x00000082


	//----- nvinfo : EIATTR_KPARAM_INFO
	.align		4
.L_31:
        /*0008*/ 	.byte	0x04, 0x17
        /*000a*/ 	.short	(.L_33 - .L_32)
.L_32:
        /*000c*/ 	.word	0x00000000
        /*0010*/ 	.short	0x0000
        /*0012*/ 	.short	0x0000
        /*0014*/ 	.byte	0x00, 0xf0, 0x01, 0x20


	//----- nvinfo : EIATTR_AT_ENTRY_FRAGMENTS
	.align		4
.L_33:
        /*0018*/ 	.byte	0x04, 0x4f
        /*001a*/ 	.short	(.L_35 - .L_34)


	//   ....[0]....
.L_34:
        /*001c*/ 	.word	0x00000007


	//----- nvinfo : EIATTR_RESERVED_SMEM_USED
	.align		4
.L_35:
        /*0020*/ 	.byte	0x01, 0x41
	.zero		2


	//----- nvinfo : EIATTR_SPARSE_MMA_MASK
	.align		4
        /*0024*/ 	.byte	0x03, 0x50
        /*0026*/ 	.short	0x0000


	//----- nvinfo : EIATTR_TCGEN05_2CTA_USED
	.align		4
        /*0028*/ 	.byte	0x01, 0x52
	.zero		2


	//----- nvinfo : EIATTR_MAXREG_COUNT
	.align		4
        /*002c*/ 	.byte	0x03, 0x1b
        /*002e*/ 	.short	0x00ff


	//----- nvinfo : EIATTR_NUM_BARRIERS
	.align		4
        /*0030*/ 	.byte	0x02, 0x4c
        /*0032*/ 	.byte	0x07
	.zero		1


	//----- nvinfo : EIATTR_EXTERNS
	.align		4
        /*0034*/ 	.byte	0x04, 0x0f
        /*0036*/ 	.short	(.L_37 - .L_36)


	//   ....[0]....
	.align		4
.L_36:
        /*0038*/ 	.word	index@(__assertfail)


	//----- nvinfo : EIATTR_MERCURY_ISA_VERSION
	.align		4
.L_37:
        /*003c*/ 	.byte	0x03, 0x5f
        /*003e*/ 	.short	0x0101


	//----- nvinfo : EIATTR_INT_WARP_WIDE_INSTR_OFFSETS
	.align		4
        /*0040*/ 	.byte	0x04, 0x31
        /*0042*/ 	.short	(.L_39 - .L_38)


	//   ....[0]....
.L_38:
        /*0044*/ 	.word	0x00000d80


	//   ....[1]....
        /*0048*/ 	.word	0x00000e20


	//   ....[2]....
        /*004c*/ 	.word	0x00004da0


	//   ....[3]....
        /*0050*/ 	.word	0x00004dc0


	//   ....[4]....
        /*0054*/ 	.word	0x00004df0


	//   ....[5]....
        /*0058*/ 	.word	0x00005960


	//   ....[6]....
        /*005c*/ 	.word	0x00005ac0


	//   ....[7]....
        /*0060*/ 	.word	0x00005b70


	//   ....[8]....
        /*0064*/ 	.word	0x00005c80


	//   ....[9]....
        /*0068*/ 	.word	0x00005db0


	//   ....[10]....
        /*006c*/ 	.word	0x00005e60


	//----- nvinfo : EIATTR_COOP_GROUP_MASK_REGIDS
	.align		4
.L_39:
        /*0070*/ 	.byte	0x04, 0x29
        /*0072*/ 	.short	(.L_41 - .L_40)


	//   ....[0]....
.L_40:
        /*0074*/ 	.word	0xffffffff


	//   ....[1]....
        /*0078*/ 	.word	0xffffffff


	//   ....[2]....
        /*007c*/ 	.word	0xffffffff


	//   ....[3]....
        /*0080*/ 	.word	0xffffffff


	//   ....[4]....
        /*0084*/ 	.word	0xffffffff


	//   ....[5]....
        /*0088*/ 	.word	0xffffffff


	//   ....[6]....
        /*008c*/ 	.word	0xffffffff


	//   ....[7]....
        /*0090*/ 	.word	0xffffffff


	//   ....[8]....
        /*0094*/ 	.word	0xffffffff


	//   ....[9]....
        /*0098*/ 	.word	0xffffffff


	//   ....[10]....
        /*009c*/ 	.word	0xffffffff


	//   ....[11]....
        /*00a0*/ 	.word	0xffffffff


	//   ....[12]....
        /*00a4*/ 	.word	0xffffffff


	//   ....[13]....
        /*00a8*/ 	.word	0xffffffff


	//----- nvinfo : EIATTR_COOP_GROUP_INSTR_OFFSETS
	.align		4
.L_41:
        /*00ac*/ 	.byte	0x04, 0x28
        /*00ae*/ 	.short	(.L_43 - .L_42)


	//   ....[0]....
.L_42:
        /*00b0*/ 	.word	0x000000c0


	//   ....[1]....
        /*00b4*/ 	.word	0x00000540


	//   ....[2]....
        /*00b8*/ 	.word	0x00000710


	//   ....[3]....
        /*00bc*/ 	.word	0x00000880


	//   ....[4]....
        /*00c0*/ 	.word	0x00000970


	//   ....[5]....
        /*00c4*/ 	.word	0x00000ad0


	//   ....[6]....
        /*00c8*/ 	.word	0x00000c60


	//   ....[7]....
        /*00cc*/ 	.word	0x00000ea0


	//   ....[8]....
        /*00d0*/ 	.word	0x000026e0


	//   ....[9]....
        /*00d4*/ 	.word	0x000035b0


	//   ....[10]....
        /*00d8*/ 	.word	0x00003ac0


	//   ....[11]....
        /*00dc*/ 	.word	0x00003d70


	//   ....[12]....
        /*00e0*/ 	.word	0x00004c90


	//   ....[13]....
        /*00e4*/ 	.word	0x00004eb0


	//----- nvinfo : EIATTR_VRC_CTA_INIT_COUNT
	.align		4
.L_43:
        /*00e8*/ 	.byte	0x02, 0x4a
        /*00ea*/ 	.byte	0x80
	.zero		1


	//----- nvinfo : EIATTR_SYSCALL_OFFSETS
	.align		4
        /*00ec*/ 	.byte	0x04, 0x46
        /*00ee*/ 	.short	(.L_45 - .L_44)


	//   ....[0]....
.L_44:
        /*00f0*/ 	.word	0x00006b20


	//   ....[1]....
        /*00f4*/ 	.word	0x00006c10


	//   ....[2]....
        /*00f8*/ 	.word	0x000074b0


	//   ....[3]....
        /*00fc*/ 	.word	0x00007ed0


	//----- nvinfo : EIATTR_MBARRIER_INSTR_OFFSETS
	.align		4
.L_45:
        /*0100*/ 	.byte	0x04, 0x39
        /*0102*/ 	.short	(.L_47 - .L_46)


	//   ....[0]....
.L_46:
        /*0104*/ 	.word	0x00000680
        /*0108*/ 	.word	0x000000ff
        /*010c*/ 	.word	0x00000000
        /*0110*/ 	.short	0x0100
        /*0112*/ 	.byte	0x04
	.zero		1


	//   ....[1]....
        /*0114*/ 	.word	0x00000690
        /*0118*/ 	.word	0x000000ff
        /*011c*/ 	.word	0x00000020
        /*0120*/ 	.short	0x0100
        /*0122*/ 	.byte	0x04
	.zero		1


	//   ....[2]....
        /*0124*/ 	.word	0x000006a0
        /*0128*/ 	.word	0x000000ff
        /*012c*/ 	.word	0x00000008
        /*0130*/ 	.short	0x0100
        /*0132*/ 	.byte	0x04
	.zero		1


	//   ....[3]....
        /*0134*/ 	.word	0x000006b0
        /*0138*/ 	.word	0x000000ff
        /*013c*/ 	.word	0x00000028
        /*0140*/ 	.short	0x0100
        /*0142*/ 	.byte	0x04
	.zero		1


	//   ....[4]....
        /*0144*/ 	.word	0x000006c0
        /*0148*/ 	.word	0x000000ff
        /*014c*/ 	.word	0x00000010
        /*0150*/ 	.short	0x0100
        /*0152*/ 	.byte	0x04
	.zero		1


	//   ....[5]....
        /*0154*/ 	.word	0x000006d0
        /*0158*/ 	.word	0x000000ff
        /*015c*/ 	.word	0x00000030
        /*0160*/ 	.short	0x0100
        /*0162*/ 	.byte	0x04
	.zero		1


	//   ....[6]....
        /*0164*/ 	.word	0x000006e0
        /*0168*/ 	.word	0x000000ff
        /*016c*/ 	.word	0x00000018
        /*0170*/ 	.short	0x0100
        /*0172*/ 	.byte	0x04
	.zero		1


	//   ....[7]....
        /*0174*/ 	.word	0x000006f0
        /*0178*/ 	.word	0x000000ff
        /*017c*/ 	.word	0x00000038
        /*0180*/ 	.short	0x0100
        /*0182*/ 	.byte	0x04
	.zero		1


	//   ....[8]....
        /*0184*/ 	.word	0x00000810
        /*0188*/ 	.word	0x000000ff
        /*018c*/ 	.word	0x00000040
        /*0190*/ 	.short	0x0100
        /*0192*/ 	.byte	0x04
	.zero		1


	//   ....[9]....
        /*0194*/ 	.word	0x00000820
        /*0198*/ 	.word	0x000000ff
        /*019c*/ 	.word	0x00000058
        /*01a0*/ 	.short	0x0100
        /*01a2*/ 	.byte	0x04
	.zero		1


	//   ....[10]....
        /*01a4*/ 	.word	0x00000830
        /*01a8*/ 	.word	0x000000ff
        /*01ac*/ 	.word	0x00000048
        /*01b0*/ 	.short	0x0100
        /*01b2*/ 	.byte	0x04
	.zero		1


	//   ....[11]....
        /*01b4*/ 	.word	0x00000840
        /*01b8*/ 	.word	0x000000ff
        /*01bc*/ 	.word	0x00000060
        /*01c0*/ 	.short	0x0100
        /*01c2*/ 	.byte	0x04
	.zero		1


	//   ....[12]....
        /*01c4*/ 	.word	0x00000850
        /*01c8*/ 	.word	0x000000ff
        /*01cc*/ 	.word	0x00000050
        /*01d0*/ 	.short	0x0100
        /*01d2*/ 	.byte	0x04
	.zero		1


	//   ....[13]....
        /*01d4*/ 	.word	0x00000860
        /*01d8*/ 	.word	0x000000ff
        /*01dc*/ 	.word	0x00000068
        /*01e0*/ 	.short	0x0100
        /*01e2*/ 	.byte	0x04
	.zero		1


	//   ....[14]....
        /*01e4*/ 	.word	0x00000940
        /*01e8*/ 	.word	0x000000ff
        /*01ec*/ 	.word	0x00000070
        /*01f0*/ 	.short	0x0100
        /*01f2*/ 	.byte	0x06
	.zero		1


	//   ....[15]....
        /*01f4*/ 	.word	0x00000950
        /*01f8*/ 	.word	0x000000ff
        /*01fc*/ 	.word	0x00000078
        /*0200*/ 	.short	0x0100
        /*0202*/ 	.byte	0x06
	.zero		1


	//   ....[16]....
        /*0204*/ 	.word	0x00000a80
        /*0208*/ 	.word	0x000000ff
        /*020c*/ 	.word	0x00000080
        /*0210*/ 	.short	0x0100
        /*0212*/ 	.byte	0x06
	.zero		1


	//   ....[17]....
        /*0214*/ 	.word	0x00000a90
        /*0218*/ 	.word	0x000000ff
        /*021c*/ 	.word	0x00000090
        /*0220*/ 	.short	0x0100
        /*0222*/ 	.byte	0x06
	.zero		1


	//   ....[18]....
        /*0224*/ 	.word	0x00000aa0
        /*0228*/ 	.word	0x000000ff
        /*022c*/ 	.word	0x00000088
        /*0230*/ 	.short	0x0100
        /*0232*/ 	.byte	0x06
	.zero		1


	//   ....[19]....
        /*0234*/ 	.word	0x00000ab0
        /*0238*/ 	.word	0x000000ff
        /*023c*/ 	.word	0x00000098
        /*0240*/ 	.short	0x0100
        /*0242*/ 	.byte	0x06
	.zero		1


	//   ....[20]....
        /*0244*/ 	.word	0x00000bd0
        /*0248*/ 	.word	0x000000ff
        /*024c*/ 	.word	0x000000a0
        /*0250*/ 	.short	0x0100
        /*0252*/ 	.byte	0x04
	.zero		1


	//   ....[21]....
        /*0254*/ 	.word	0x00000be0
        /*0258*/ 	.word	0x000000ff
        /*025c*/ 	.word	0x000000c0
        /*0260*/ 	.short	0x0100
        /*0262*/ 	.byte	0x04
	.zero		1


	//   ....[22]....
        /*0264*/ 	.word	0x00000bf0
        /*0268*/ 	.word	0x000000ff
        /*026c*/ 	.word	0x000000a8
        /*0270*/ 	.short	0x0100
        /*0272*/ 	.byte	0x04
	.zero		1


	//   ....[23]....
        /*0274*/ 	.word	0x00000c00
        /*0278*/ 	.word	0x000000ff
        /*027c*/ 	.word	0x000000c8
        /*0280*/ 	.short	0x0100
        /*0282*/ 	.byte	0x04
	.zero		1


	//   ....[24]....
        /*0284*/ 	.word	0x00000c10
        /*0288*/ 	.word	0x000000ff
        /*028c*/ 	.word	0x000000b0
        /*0290*/ 	.short	0x0100
        /*0292*/ 	.byte	0x04
	.zero		1


	//   ....[25]....
        /*0294*/ 	.word	0x00000c20
        /*0298*/ 	.word	0x000000ff
        /*029c*/ 	.word	0x000000d0
        /*02a0*/ 	.short	0x0100
        /*02a2*/ 	.byte	0x04
	.zero		1


	//   ....[26]....
        /*02a4*/ 	.word	0x00000c30
        /*02a8*/ 	.word	0x000000ff
        /*02ac*/ 	.word	0x000000b8
        /*02b0*/ 	.short	0x0100
        /*02b2*/ 	.byte	0x04
	.zero		1


	//   ....[27]....
        /*02b4*/ 	.word	0x00000c40
        /*02b8*/ 	.word	0x000000ff
        /*02bc*/ 	.word	0x000000d8
        /*02c0*/ 	.short	0x0100
        /*02c2*/ 	.byte	0x04
	.zero		1


	//   ....[28]....
        /*02c4*/ 	.word	0x00000d30
        /*02c8*/ 	.word	0x000000ff
        /*02cc*/ 	.word	0x000000e0
        /*02d0*/ 	.short	0x0100
        /*02d2*/ 	.byte	0x04
	.zero		1


	//   ....[29]....
        /*02d4*/ 	.word	0x00000d40
        /*02d8*/ 	.word	0x000000ff
        /*02dc*/ 	.word	0x000000f0
        /*02e0*/ 	.short	0x0100
        /*02e2*/ 	.byte	0x04
	.zero		1


	//   ....[30]....
        /*02e4*/ 	.word	0x00000d50
        /*02e8*/ 	.word	0x000000ff
        /*02ec*/ 	.word	0x000000e8
        /*02f0*/ 	.short	0x0100
        /*02f2*/ 	.byte	0x04
	.zero		1


	//   ....[31]....
        /*02f4*/ 	.word	0x00000d60
        /*02f8*/ 	.word	0x000000ff
        /*02fc*/ 	.word	0x000000f8
        /*0300*/ 	.short	0x0100
        /*0302*/ 	.byte	0x04
	.zero		1


	//   ....[32]....
        /*0304*/ 	.word	0x00000e60
        /*0308*/ 	.word	0x000000ff
        /*030c*/ 	.word	0x00000100
        /*0310*/ 	.short	0x0100
        /*0312*/ 	.byte	0x06
	.zero		1


	//   ....[33]....
        /*0314*/ 	.word	0x00001a40
        /*0318*/ 	.word	0x00000003
        /*031c*/ 	.word	0x000000f0
        /*0320*/ 	.short	0x010a
        /*0322*/ 	.byte	0xff
	.zero		1


	//   ....[34]....
        /*0324*/ 	.word	0x00001a70
        /*0328*/ 	.word	0x00000003
        /*032c*/ 	.word	0x000000e0
        /*0330*/ 	.short	0x0101
        /*0332*/ 	.byte	0xff
	.zero		1


	//   ....[35]....
        /*0334*/ 	.word	0x00001b20
        /*0338*/ 	.word	0x000000ff
        /*033c*/ 	.word	0x00000020
        /*0340*/ 	.short	0x010a
        /*0342*/ 	.byte	0x04
	.zero		1


	//   ....[36]....
        /*0344*/ 	.word	0x00001c00
        /*0348*/ 	.word	0x000000ff
        /*034c*/ 	.word	0x00000020
        /*0350*/ 	.short	0x010a
        /*0352*/ 	.byte	0x07
	.zero		1


	//   ....[37]....
        /*0354*/ 	.word	0x00001d60
        /*0358*/ 	.word	0x000000ff
        /*035c*/ 	.word	0x00000020
        /*0360*/ 	.short	0x010a
        /*0362*/ 	.byte	0x04
	.zero		1


	//   ....[38]....
        /*0364*/ 	.word	0x00002130
        /*0368*/ 	.word	0x000000ff
        /*036c*/ 	.word	0x00000078
        /*0370*/ 	.short	0x0101
        /*0372*/ 	.byte	0x16
	.zero		1


	//   ....[39]....
        /*0374*/ 	.word	0x00002150
        /*0378*/ 	.word	0x000000ff
        /*037c*/ 	.word	0x00000020
        /*0380*/ 	.short	0x010a
        /*0382*/ 	.byte	0x04
	.zero		1


	//   ....[40]....
        /*0384*/ 	.word	0x000021d0
        /*0388*/ 	.word	0x000000ff
        /*038c*/ 	.word	0x00000020
        /*0390*/ 	.short	0x010a
        /*0392*/ 	.byte	0x07
	.zero		1


	//   ....[41]....
        /*0394*/ 	.word	0x00002310
        /*0398*/ 	.word	0x000000ff
        /*039c*/ 	.word	0x00000020
        /*03a0*/ 	.short	0x010a
        /*03a2*/ 	.byte	0x04
	.zero		1


	//   ....[42]....
        /*03a4*/ 	.word	0x00002710
        /*03a8*/ 	.word	0x00000003
        /*03ac*/ 	.word	0x00000080
        /*03b0*/ 	.short	0x010a
        /*03b2*/ 	.byte	0xff
	.zero		1


	//   ....[43]....
        /*03b4*/ 	.word	0x00002860
        /*03b8*/ 	.word	0x00000000
        /*03bc*/ 	.word	0x00000000
        /*03c0*/ 	.short	0x0101
        /*03c2*/ 	.byte	0xff
	.zero		1


	//   ....[44]....
        /*03c4*/ 	.word	0x00002e20
        /*03c8*/ 	.word	0x000000ff
        /*03cc*/ 	.word	0x00000000
        /*03d0*/ 	.short	0x010a
        /*03d2*/ 	.byte	0x04
	.zero		1


	//   ....[45]....
        /*03d4*/ 	.word	0x00002eb0
        /*03d8*/ 	.word	0x000000ff
        /*03dc*/ 	.word	0x00000000
        /*03e0*/ 	.short	0x010a
        /*03e2*/ 	.byte	0x05
	.zero		1


	//   ....[46]....
        /*03e4*/ 	.word	0x00002f40
        /*03e8*/ 	.word	0x000000ff
        /*03ec*/ 	.word	0x00000000
        /*03f0*/ 	.short	0x010a
        /*03f2*/ 	.byte	0x05
	.zero		1


	//   ....[47]....
        /*03f4*/ 	.word	0x00002fe0
        /*03f8*/ 	.word	0x00000000
        /*03fc*/ 	.word	0x00000000
        /*0400*/ 	.short	0x010a
        /*0402*/ 	.byte	0xff
	.zero		1


	//   ....[48]....
        /*0404*/ 	.word	0x00003110
        /*0408*/ 	.word	0x00000000
        /*040c*/ 	.word	0x000000e0
        /*0410*/ 	.short	0x010a
        /*0412*/ 	.byte	0xff
	.zero		1


	//   ....[49]....
        /*0414*/ 	.word	0x00003180
        /*0418*/ 	.word	0x00000008
        /*041c*/ 	.word	0x00000000
        /*0420*/ 	.short	0x0101
        /*0422*/ 	.byte	0xff
	.zero		1


	//   ....[50]....
        /*0424*/ 	.word	0x000031a0
        /*0428*/ 	.word	0x000000ff
        /*042c*/ 	.word	0x00000090
        /*0430*/ 	.short	0x010a
        /*0432*/ 	.byte	0x04
	.zero		1


	//   ....[51]....
        /*0434*/ 	.word	0x000032c0
        /*0438*/ 	.word	0x00000000
        /*043c*/ 	.word	0x00000080
        /*0440*/ 	.short	0x010a
        /*0442*/ 	.byte	0xff
	.zero		1


	//   ....[52]....
        /*0444*/ 	.word	0x000033c0
        /*0448*/ 	.word	0x00000000
        /*044c*/ 	.word	0x00000000
        /*0450*/ 	.short	0x0101
        /*0452*/ 	.byte	0xff
	.zero		1


	//   ....[53]....
        /*0454*/ 	.word	0x00003450
        /*0458*/ 	.word	0x000000ff
        /*045c*/ 	.word	0x00000090
        /*0460*/ 	.short	0x0106
        /*0462*/ 	.byte	0x04
	.zero		1


	//   ....[54]....
        /*0464*/ 	.word	0x00003470
        /*0468*/ 	.word	0x000000ff
        /*046c*/ 	.word	0x00000090
        /*0470*/ 	.short	0x010a
        /*0472*/ 	.byte	0x04
	.zero		1


	//   ....[55]....
        /*0474*/ 	.word	0x00003500
        /*0478*/ 	.word	0x000000ff
        /*047c*/ 	.word	0x00000090
        /*0480*/ 	.short	0x0106
        /*0482*/ 	.byte	0x07
	.zero		1


	//   ....[56]....
        /*0484*/ 	.word	0x00003540
        /*0488*/ 	.word	0x00000000
        /*048c*/ 	.word	0x00000090
        /*0490*/ 	.short	0x010a
        /*0492*/ 	.byte	0xff
	.zero		1


	//   ....[57]....
        /*0494*/ 	.word	0x000037a0
        /*0498*/ 	.word	0x000000ff
        /*049c*/ 	.word	0x00000008
        /*04a0*/ 	.short	0x010a
        /*04a2*/ 	.byte	0x05
	.zero		1


	//   ....[58]....
        /*04a4*/ 	.word	0x000037c0
        /*04a8*/ 	.word	0x000000ff
        /*04ac*/ 	.word	0x00000008
        /*04b0*/ 	.short	0x010a
        /*04b2*/ 	.byte	0x05
	.zero		1


	//   ....[59]....
        /*04b4*/ 	.word	0x00003960
        /*04b8*/ 	.word	0x000000ff
        /*04bc*/ 	.word	0x00000008
        /*04c0*/ 	.short	0x010a
        /*04c2*/ 	.byte	0x05
	.zero		1


	//   ....[60]....
        /*04c4*/ 	.word	0x00003980
        /*04c8*/ 	.word	0x000000ff
        /*04cc*/ 	.word	0x00000008
        /*04d0*/ 	.short	0x010a
        /*04d2*/ 	.byte	0x05
	.zero		1


	//   ....[61]....
        /*04d4*/ 	.word	0x00003a50
        /*04d8*/ 	.word	0x000000ff
        /*04dc*/ 	.word	0x00000000
        /*04e0*/ 	.short	0x0101
        /*04e2*/ 	.byte	0x04
	.zero		1


	//   ....[62]....
        /*04e4*/ 	.word	0x00003e10
        /*04e8*/ 	.word	0x00000003
        /*04ec*/ 	.word	0x00000080
        /*04f0*/ 	.short	0x010a
        /*04f2*/ 	.byte	0xff
	.zero		1


	//   ....[63]....
        /*04f4*/ 	.word	0x00003ed0
        /*04f8*/ 	.word	0x00000003
        /*04fc*/ 	.word	0x00000000
        /*0500*/ 	.short	0x0101
        /*0502*/ 	.byte	0xff
	.zero		1


	//   ....[64]....
        /*0504*/ 	.word	0x00003fc0
        /*0508*/ 	.word	0x000000ff
        /*050c*/ 	.word	0x00000000
        /*0510*/ 	.short	0x010a
        /*0512*/ 	.byte	0x04
	.zero		1


	//   ....[65]....
        /*0514*/ 	.word	0x00003fd0
        /*0518*/ 	.word	0x000000ff
        /*051c*/ 	.word	0x000000c0
        /*0520*/ 	.short	0x010a
        /*0522*/ 	.byte	0x07
	.zero		1


	//   ....[66]....
        /*0524*/ 	.word	0x00004090
        /*0528*/ 	.word	0x000000ff
        /*052c*/ 	.word	0x00000000
        /*0530*/ 	.short	0x010a
        /*0532*/ 	.byte	0x05
	.zero		1


	//   ....[67]....
        /*0534*/ 	.word	0x000041e0
        /*0538*/ 	.word	0x000000ff
        /*053c*/ 	.word	0x00000000
        /*0540*/ 	.short	0x010a
        /*0542*/ 	.byte	0x07
	.zero		1


	//   ....[68]....
        /*0544*/ 	.word	0x00004950
        /*0548*/ 	.word	0x000000ff
        /*054c*/ 	.word	0x00000000
        /*0550*/ 	.short	0x010a
        /*0552*/ 	.byte	0x04
	.zero		1


	//   ....[69]....
        /*0554*/ 	.word	0x000049f0
        /*0558*/ 	.word	0x000000ff
        /*055c*/ 	.word	0x00000000
        /*0560*/ 	.short	0x010a
        /*0562*/ 	.byte	0x05
	.zero		1


	//   ....[70]....
        /*0564*/ 	.word	0x00004a80
        /*0568*/ 	.word	0x000000ff
        /*056c*/ 	.word	0x00000000
        /*0570*/ 	.short	0x010a
        /*0572*/ 	.byte	0x05
	.zero		1


	//   ....[71]....
        /*0574*/ 	.word	0x00004b20
        /*0578*/ 	.word	0x00000002
        /*057c*/ 	.word	0x00000000
        /*0580*/ 	.short	0x010a
        /*0582*/ 	.byte	0xff
	.zero		1


	//   ....[72]....
        /*0584*/ 	.word	0x00004b60
        /*0588*/ 	.word	0x00000002
        /*058c*/ 	.word	0x00000000
        /*0590*/ 	.short	0x010a
        /*0592*/ 	.byte	0xff
	.zero		1


	//   ....[73]....
        /*0594*/ 	.word	0x00004be0
        /*0598*/ 	.word	0x000000ff
        /*059c*/ 	.word	0x00000000
        /*05a0*/ 	.short	0x0101
        /*05a2*/ 	.byte	0x04
	.zero		1


	//   ....[74]....
        /*05a4*/ 	.word	0x00004c20
        /*05a8*/ 	.word	0x000000ff
        /*05ac*/ 	.word	0x00000100
        /*05b0*/ 	.short	0x010a
        /*05b2*/ 	.byte	0x3e
	.zero		1


	//   ....[75]....
        /*05b4*/ 	.word	0x00004c80
        /*05b8*/ 	.word	0x000000ff
        /*05bc*/ 	.word	0x00000000
        /*05c0*/ 	.short	0x0101
        /*05c2*/ 	.byte	0x04
	.zero		1


	//   ....[76]....
        /*05c4*/ 	.word	0x00005130
        /*05c8*/ 	.word	0x00000008
        /*05cc*/ 	.word	0x00000080
        /*05d0*/ 	.short	0x010a
        /*05d2*/ 	.byte	0xff
	.zero		1


	//   ....[77]....
        /*05d4*/ 	.word	0x000052a0
        /*05d8*/ 	.word	0x00000000
        /*05dc*/ 	.word	0x00000000
        /*05e0*/ 	.short	0x0101
        /*05e2*/ 	.byte	0xff
	.zero		1


	//   ....[78]....
        /*05e4*/ 	.word	0x00005770
        /*05e8*/ 	.word	0x000000ff
        /*05ec*/ 	.word	0x00000078
        /*05f0*/ 	.short	0x010a
        /*05f2*/ 	.byte	0x15
	.zero		1


	//   ....[79]....
        /*05f4*/ 	.word	0x00005940
        /*05f8*/ 	.word	0x000000ff
        /*05fc*/ 	.word	0x00000058
        /*0600*/ 	.short	0x010a
        /*0602*/ 	.byte	0x04
	.zero		1


	//   ....[80]....
        /*0604*/ 	.word	0x00005b90
        /*0608*/ 	.word	0x000000ff
        /*060c*/ 	.word	0x00000040
        /*0610*/ 	.short	0x010b
        /*0612*/ 	.byte	0x04
	.zero		1


	//   ....[81]....
        /*0614*/ 	.word	0x00005ba0
        /*0618*/ 	.word	0x000000ff
        /*061c*/ 	.word	0x00000000
        /*0620*/ 	.short	0x0101
        /*0622*/ 	.byte	0x07
	.zero		1


	//   ....[82]....
        /*0624*/ 	.word	0x00005bb0
        /*0628*/ 	.word	0x000000ff
        /*062c*/ 	.word	0x00000058
        /*0630*/ 	.short	0x010a
        /*0632*/ 	.byte	0x05
	.zero		1


	//   ....[83]....
        /*0634*/ 	.word	0x00005e80
        /*0638*/ 	.word	0x000000ff
        /*063c*/ 	.word	0x00000040
        /*0640*/ 	.short	0x010b
        /*0642*/ 	.byte	0x05
	.zero		1


	//   ....[84]....
        /*0644*/ 	.word	0x00005e90
        /*0648*/ 	.word	0x000000ff
        /*064c*/ 	.word	0x00000000
        /*0650*/ 	.short	0x0101
        /*0652*/ 	.byte	0x04
	.zero		1


	//   ....[85]....
        /*0654*/ 	.word	0x00005ee0
        /*0658*/ 	.word	0x000000ff
        /*065c*/ 	.word	0x00000000
        /*0660*/ 	.short	0x010a
        /*0662*/ 	.byte	0x04
	.zero		1


	//   ....[86]....
        /*0664*/ 	.word	0x00005f70
        /*0668*/ 	.word	0x000000ff
        /*066c*/ 	.word	0x00000000
        /*0670*/ 	.short	0x010a
        /*0672*/ 	.byte	0x05
	.zero		1


	//   ....[87]....
        /*0674*/ 	.word	0x00006010
        /*0678*/ 	.word	0x00000000
        /*067c*/ 	.word	0x00000000
        /*0680*/ 	.short	0x010a
        /*0682*/ 	.byte	0xff
	.zero		1


	//   ....[88]....
        /*0684*/ 	.word	0x000063b0
        /*0688*/ 	.word	0x00000003
        /*068c*/ 	.word	0x00000080
        /*0690*/ 	.short	0x010a
        /*0692*/ 	.byte	0xff
	.zero		1


	//   ....[89]....
        /*0694*/ 	.word	0x00006530
        /*0698*/ 	.word	0x00000000
        /*069c*/ 	.word	0x00000000
        /*06a0*/ 	.short	0x0101
        /*06a2*/ 	.byte	0xff
	.zero		1


	//   ....[90]....
        /*06a4*/ 	.word	0x00007100
        /*06a8*/ 	.word	0x00000000
        /*06ac*/ 	.word	0x00000040
        /*06b0*/ 	.short	0x010a
        /*06b2*/ 	.byte	0xff
	.zero		1


	//   ....[91]....
        /*06b4*/ 	.word	0x00007170
        /*06b8*/ 	.word	0x0000004b
        /*06bc*/ 	.word	0x000000a0
        /*06c0*/ 	.short	0x010a
        /*06c2*/ 	.byte	0xff
	.zero		1


	//   ....[92]....
        /*06c4*/ 	.word	0x00007260
        /*06c8*/ 	.word	0x00000000
        /*06cc*/ 	.word	0x00000040
        /*06d0*/ 	.short	0x010a
        /*06d2*/ 	.byte	0xff
	.zero		1


	//   ....[93]....
        /*06d4*/ 	.word	0x00007390
        /*06d8*/ 	.word	0x0000004b
        /*06dc*/ 	.word	0x000000a0
        /*06e0*/ 	.short	0x010a
        /*06e2*/ 	.byte	0xff
	.zero		1


	//   ....[94]....
        /*06e4*/ 	.word	0x00007c10
        /*06e8*/ 	.word	0x00000000
        /*06ec*/ 	.word	0x00000000
        /*06f0*/ 	.short	0x0101
        /*06f2*/ 	.byte	0xff
	.zero		1


	//   ....[95]....
        /*06f4*/ 	.word	0x00007c20
        /*06f8*/ 	.word	0x00000002
        /*06fc*/ 	.word	0x00000040
        /*0700*/ 	.short	0x010a
        /*0702*/ 	.byte	0xff
	.zero		1


	//   ....[96]....
        /*0704*/ 	.word	0x00007cf0
        /*0708*/ 	.word	0x00000002
        /*070c*/ 	.word	0x00000040
        /*0710*/ 	.short	0x010a
        /*0712*/ 	.byte	0xff
	.zero		1


	//   ....[97]....
        /*0714*/ 	.word	0x00008050
        /*0718*/ 	.word	0x0000004d
        /*071c*/ 	.word	0x00000000
        /*0720*/ 	.short	0x0101
        /*0722*/ 	.byte	0xff
	.zero		1


	//   ....[98]....
        /*0724*/ 	.word	0x000086f0
        /*0728*/ 	.word	0x00000002
        /*072c*/ 	.word	0x00000000
        /*0730*/ 	.short	0x0101
        /*0732*/ 	.byte	0xff
	.zero		1


	//   ....[99]....
        /*0734*/ 	.word	0x000089a0
        /*0738*/ 	.word	0x000000ff
        /*073c*/ 	.word	0x00000000
        /*0740*/ 	.short	0x0101
        /*0742*/ 	.byte	0x04
	.zero		1


	//   ....[100]....
        /*0744*/ 	.word	0x000089c0
        /*0748*/ 	.word	0x00000003
        /*074c*/ 	.word	0x000000f0
        /*0750*/ 	.short	0x010a
        /*0752*/ 	.byte	0xff
	.zero		1


	//   ....[101]....
        /*0754*/ 	.word	0x00008a20
        /*0758*/ 	.word	0x00000000
        /*075c*/ 	.word	0x00000020
        /*0760*/ 	.short	0x010a
        /*0762*/ 	.byte	0xff
	.zero		1


	//   ....[102]....
        /*0764*/ 	.word	0x00008a80
        /*0768*/ 	.word	0x00000000
        /*076c*/ 	.word	0x00000020
        /*0770*/ 	.short	0x010a
        /*0772*/ 	.byte	0xff
	.zero		1


	//   ....[103]....
        /*0774*/ 	.word	0x00008ad0
        /*0778*/ 	.word	0x00000003
        /*077c*/ 	.word	0x00000080
        /*0780*/ 	.short	0x010a
        /*0782*/ 	.byte	0xff
	.zero		1


	//   ....[104]....
        /*0784*/ 	.word	0x00008b30
        /*0788*/ 	.word	0x00000000
        /*078c*/ 	.word	0x00000000
        /*0790*/ 	.short	0x010a
        /*0792*/ 	.byte	0xff
	.zero		1


	//   ....[105]....
        /*0794*/ 	.word	0x00008b90
        /*0798*/ 	.word	0x00000000
        /*079c*/ 	.word	0x00000000
        /*07a0*/ 	.short	0x010a
        /*07a2*/ 	.byte	0xff
	.zero		1


	//   ....[106]....
        /*07a4*/ 	.word	0x00008bf0
        /*07a8*/ 	.word	0x00000000
        /*07ac*/ 	.word	0x00000000
        /*07b0*/ 	.short	0x010a
        /*07b2*/ 	.byte	0xff
	.zero		1


	//   ....[107]....
        /*07b4*/ 	.word	0x00008c40
        /*07b8*/ 	.word	0x00000000
        /*07bc*/ 	.word	0x000000e0
        /*07c0*/ 	.short	0x010a
        /*07c2*/ 	.byte	0xff
	.zero		1


	//   ....[108]....
        /*07c4*/ 	.word	0x00008ca0
        /*07c8*/ 	.word	0x00000000
        /*07cc*/ 	.word	0x00000090
        /*07d0*/ 	.short	0x010a
        /*07d2*/ 	.byte	0xff
	.zero		1


	//   ....[109]....
        /*07d4*/ 	.word	0x00008cf0
        /*07d8*/ 	.word	0x00000000
        /*07dc*/ 	.word	0x00000080
        /*07e0*/ 	.short	0x010a
        /*07e2*/ 	.byte	0xff
	.zero		1


	//   ....[110]....
        /*07e4*/ 	.word	0x00008d50
        /*07e8*/ 	.word	0x00000000
        /*07ec*/ 	.word	0x00000090
        /*07f0*/ 	.short	0x010a
        /*07f2*/ 	.byte	0xff
	.zero		1


	//   ....[111]....
        /*07f4*/ 	.word	0x00008db0
        /*07f8*/ 	.word	0x00000007
        /*07fc*/ 	.word	0x00000008
        /*0800*/ 	.short	0x010a
        /*0802*/ 	.byte	0xff
	.zero		1


	//   ....[112]....
        /*0804*/ 	.word	0x00008ea0
        /*0808*/ 	.word	0x00000005
        /*080c*/ 	.word	0x00000008
        /*0810*/ 	.short	0x010a
        /*0812*/ 	.byte	0xff
	.zero		1


	//   ....[113]....
        /*0814*/ 	.word	0x00008ef0
        /*0818*/ 	.word	0x00000003
        /*081c*/ 	.word	0x00000080
        /*0820*/ 	.short	0x010a
        /*0822*/ 	.byte	0xff
	.zero		1


	//   ....[114]....
        /*0824*/ 	.word	0x00008f60
        /*0828*/ 	.word	0x00000003
        /*082c*/ 	.word	0x000000c0
        /*0830*/ 	.short	0x010a
        /*0832*/ 	.byte	0xff
	.zero		1


	//   ....[115]....
        /*0834*/ 	.word	0x00008fc0
        /*0838*/ 	.word	0x00000003
        /*083c*/ 	.word	0x00000000
        /*0840*/ 	.short	0x010a
        /*0842*/ 	.byte	0xff
	.zero		1


	//   ....[116]....
        /*0844*/ 	.word	0x00009020
        /*0848*/ 	.word	0x00000002
        /*084c*/ 	.word	0x00000000
        /*0850*/ 	.short	0x010a
        /*0852*/ 	.byte	0xff
	.zero		1


	//   ....[117]....
        /*0854*/ 	.word	0x00009080
        /*0858*/ 	.word	0x00000002
        /*085c*/ 	.word	0x00000000
        /*0860*/ 	.short	0x010a
        /*0862*/ 	.byte	0xff
	.zero		1


	//   ....[118]....
        /*0864*/ 	.word	0x000090e0
        /*0868*/ 	.word	0x00000002
        /*086c*/ 	.word	0x00000000
        /*0870*/ 	.short	0x010a
        /*0872*/ 	.byte	0xff
	.zero		1


	//   ....[119]....
        /*0874*/ 	.word	0x00009140
        /*0878*/ 	.word	0x00000002
        /*087c*/ 	.word	0x00000100
        /*0880*/ 	.short	0x010a
        /*0882*/ 	.byte	0xff
	.zero		1


	//   ....[120]....
        /*0884*/ 	.word	0x00009190
        /*0888*/ 	.word	0x00000008
        /*088c*/ 	.word	0x00000080
        /*0890*/ 	.short	0x010a
        /*0892*/ 	.byte	0xff
	.zero		1


	//   ....[121]....
        /*0894*/ 	.word	0x000091f0
        /*0898*/ 	.word	0x00000000
        /*089c*/ 	.word	0x00000078
        /*08a0*/ 	.short	0x010a
        /*08a2*/ 	.byte	0xff
	.zero		1


	//   ....[122]....
        /*08a4*/ 	.word	0x00009250
        /*08a8*/ 	.word	0x00000000
        /*08ac*/ 	.word	0x00000058
        /*08b0*/ 	.short	0x010a
        /*08b2*/ 	.byte	0xff
	.zero		1


	//   ....[123]....
        /*08b4*/ 	.word	0x000092b0
        /*08b8*/ 	.word	0x00000005
        /*08bc*/ 	.word	0x00000058
        /*08c0*/ 	.short	0x010a
        /*08c2*/ 	.byte	0xff
	.zero		1


	//   ....[124]....
        /*08c4*/ 	.word	0x00009310
        /*08c8*/ 	.word	0x00000000
        /*08cc*/ 	.word	0x00000000
        /*08d0*/ 	.short	0x010a
        /*08d2*/ 	.byte	0xff
	.zero		1


	//   ....[125]....
        /*08d4*/ 	.word	0x00009370
        /*08d8*/ 	.word	0x00000000
        /*08dc*/ 	.word	0x00000000
        /*08e0*/ 	.short	0x010a
        /*08e2*/ 	.byte	0xff
	.zero		1


	//   ....[126]....
        /*08e4*/ 	.word	0x000093c0
        /*08e8*/ 	.word	0x00000003
        /*08ec*/ 	.word	0x00000080
        /*08f0*/ 	.short	0x010a
        /*08f2*/ 	.byte	0xff
	.zero		1


	//   ....[127]....
        /*08f4*/ 	.word	0x00009410
        /*08f8*/ 	.word	0x00000000
        /*08fc*/ 	.word	0x00000040
        /*0900*/ 	.short	0x010a
        /*0902*/ 	.byte	0xff
	.zero		1


	//   ....[128]....
        /*0904*/ 	.word	0x00009460
        /*0908*/ 	.word	0x0000004b
        /*090c*/ 	.word	0x000000a0
        /*0910*/ 	.short	0x010a
        /*0912*/ 	.byte	0xff
	.zero		1


	//   ....[129]....
        /*0914*/ 	.word	0x000094b0
        /*0918*/ 	.word	0x00000002
        /*091c*/ 	.word	0x00000040
        /*0920*/ 	.short	0x010a
        /*0922*/ 	.byte	0xff
	.zero		1


	//----- nvinfo : EIATTR_NUM_MBARRIERS
	.align		4
.L_47:
        /*0924*/ 	.byte	0x03, 0x38
        /*0926*/ 	.short	0x0021


	//----- nvinfo : EIATTR_EXIT_INSTR_OFFSETS
	.align		4
        /*0928*/ 	.byte	0x04, 0x1c
        /*092a*/ 	.short	(.L_49 - .L_48)


	//   ....[0]....
.L_48:
        /*092c*/ 	.word	0x00003010


	//   ....[1]....
        /*0930*/ 	.word	0x00003510


	//   ....[2]....
        /*0934*/ 	.word	0x00003570


	//   ....[3]....
        /*0938*/ 	.word	0x00004ec0


	//   ....[4]....
        /*093c*/ 	.word	0x00006040


	//   ....[5]....
        /*0940*/ 	.word	0x00006080


	//   ....[6]....
        /*0944*/ 	.word	0x00008890


	//   ....[7]....
        /*0948*/ 	.word	0x00008910


	//   ....[8]....
        /*094c*/ 	.word	0x00008940


	//   ....[9]....
        /*0950*/ 	.word	0x000089b0


	//----- nvinfo : EIATTR_MAX_THREADS
	.align		4
.L_49:
        /*0954*/ 	.byte	0x04, 0x05
        /*0956*/ 	.short	(.L_51 - .L_50)
.L_50:
        /*0958*/ 	.word	0x00000100
        /*095c*/ 	.word	0x00000001
        /*0960*/ 	.word	0x00000001


	//----- nvinfo : EIATTR_CRS_STACK_SIZE
	.align		4
.L_51:
        /*0964*/ 	.byte	0x04, 0x1e
        /*0966*/ 	.short	(.L_53 - .L_52)
.L_52:
        /*0968*/ 	.word	0x00000000


	//----- nvinfo : EIATTR_CBANK_PARAM_SIZE
	.align		4
.L_53:
        /*096c*/ 	.byte	0x03, 0x19
        /*096e*/ 	.short	0x0800


	//----- nvinfo : EIATTR_PARAM_CBANK
	.align		4
        /*0970*/ 	.byte	0x04, 0x0a
        /*0972*/ 	.short	(.L_55 - .L_54)
	.align		4
.L_54:
        /*0974*/ 	.word	index@(.nv.constant0._ZN7cutlass13device_kernelINS_4gemm6kernel13GemmUniversalIN4cute5tupleIJiiiiEEENS1_10collective13CollectiveMmaINS1_35MainloopSm100TmaUmmaWarpSpecializedILi4ELi2ELi4ENS5_IJNS4_1CILi4EEENSA_ILi1EEESC_EEEEENS5_IJNSA_ILi128EEENSA_ILi64EEESF_EEENS_10tfloat32_tENS5_IJlSC_lEEESI_SJ_NS4_8TiledMMAINS4_8MMA_AtomIJNS4_23SM100_MMA_TF32_2x1SM_SSISI_SI_fLi128ELi64ELNS4_4UMMA5MajorE0ELSO_0ELNSN_7ScaleInE0ELSP_0EEEEEENS4_6LayoutINS5_IJSC_SC_SC_EEENS5_IJNSA_ILi0EEESU_SU_EEEEENS5_IJNS4_10UnderscoreESX_SX_EEEEENS4_18SM100_TMA_2SM_LOADENS4_14ComposedLayoutINS4_7SwizzleILi3ELi4ELi3EEENS4_18smem_ptr_flag_bitsILi32EEENSS_INS5_IJNSA_ILi8EEENSA_ILi32EEEEEENS5_IJS17_SC_EEEEEEEvNS4_8identityENS4_28SM100_TMA_2SM_LOAD_MULTICASTES1B_vS1C_EENS_8epilogue10collective18CollectiveEpilogueINS1F_23Sm100TmaWarpSpecializedILi3ELi2ELi16ELb1ELb0EEEJNS5_IJSG_SG_SF_EEENS5_IJNSS_ISG_SC_EENSS_INS5_IJNSA_ILi16EEENSA_ILi2EEEEEENS5_IJSC_S17_EEEEEEEESI_SJ_SI_SJ_NS1F_6fusion15FusionCallbacksIS1J_NS1S_17LinearCombinationISI_fSI_fLNS_15FloatRoundStyleE2EEES1K_S1R_JEEENS4_5SM1004TMEM4LOAD26SM100_TMEM_LOAD_32dp32b16xENS4_13SM90_TMA_LOADENS11_INS12_ILi2ELi4ELi3EEES15_NSS_INS5_IJS16_S1M_EEENS5_IJS1M_SC_EEEEEEENS4_39AutoVectorizingCopyWithAssumedAlignmentILi128EEENS4_14SM90_TMA_STOREES27_S29_S29_EEEvvEEEEvNT_6ParamsE)
        /*0978*/ 	.short	0x0380
        /*097a*/ 	.short	0x0800


	//----- nvinfo : EIATTR_SW_WAR
	.align		4
.L_55:
        /*097c*/ 	.byte	0x04, 0x36
        /*097e*/ 	.short	(.L_57 - .L_56)
.L_56:
        /*0980*/ 	.word	0x00000008
.L_57:


//--------------------- .nv.callgraph             --------------------------
	.section	.nv.callgraph,"",@"SHT_CUDA_CALLGRAPH"
	.align	4
	.sectionentsize	8
	.align		4
        /*0000*/ 	.word	0x00000000
	.align		4
        /*0004*/ 	.word	0xffffffff
	.align		4
        /*0008*/ 	.word	index@(_ZN7cutlass13device_kernelINS_4gemm6kernel13GemmUniversalIN4cute5tupleIJiiiiEEENS1_10collective13CollectiveMmaINS1_35MainloopSm100TmaUmmaWarpSpecializedILi4ELi2ELi4ENS5_IJNS4_1CILi4EEENSA_ILi1EEESC_EEEEENS5_IJNSA_ILi128EEENSA_ILi64EEESF_EEENS_10tfloat32_tENS5_IJlSC_lEEESI_SJ_NS4_8TiledMMAINS4_8MMA_AtomIJNS4_23SM100_MMA_TF32_2x1SM_SSISI_SI_fLi128ELi64ELNS4_4UMMA5MajorE0ELSO_0ELNSN_7ScaleInE0ELSP_0EEEEEENS4_6LayoutINS5_IJSC_SC_SC_EEENS5_IJNSA_ILi0EEESU_SU_EEEEENS5_IJNS4_10UnderscoreESX_SX_EEEEENS4_18SM100_TMA_2SM_LOADENS4_14ComposedLayoutINS4_7SwizzleILi3ELi4ELi3EEENS4_18smem_ptr_flag_bitsILi32EEENSS_INS5_IJNSA_ILi8EEENSA_ILi32EEEEEENS5_IJS17_SC_EEEEEEEvNS4_8identityENS4_28SM100_TMA_2SM_LOAD_MULTICASTES1B_vS1C_EENS_8epilogue10collective18CollectiveEpilogueINS1F_23Sm100TmaWarpSpecializedILi3ELi2ELi16ELb1ELb0EEEJNS5_IJSG_SG_SF_EEENS5_IJNSS_ISG_SC_EENSS_INS5_IJNSA_ILi16EEENSA_ILi2EEEEEENS5_IJSC_S17_EEEEEEEESI_SJ_SI_SJ_NS1F_6fusion15FusionCallbacksIS1J_NS1S_17LinearCombinationISI_fSI_fLNS_15FloatRoundStyleE2EEES1K_S1R_JEEENS4_5SM1004TMEM4LOAD26SM100_TMEM_LOAD_32dp32b16xENS4_13SM90_TMA_LOADENS11_INS12_ILi2ELi4ELi3EEES15_NSS_INS5_IJS16_S1M_EEENS5_IJS1M_SC_EEEEEEENS4_39AutoVectorizingCopyWithAssumedAlignmentILi128EEENS4_14SM90_TMA_STOREES27_S29_S29_EEEvvEEEEvNT_6ParamsE)
	.align		4
        /*000c*/ 	.word	index@(__assertfail)
	.align		4
        /*0010*/ 	.word	0x00000000
	.align		4
        /*0014*/ 	.word	0xfffffffe
	.align		4
        /*0018*/ 	.word	0x00000000
	.align		4
        /*001c*/ 	.word	0xfffffffd
	.align		4
        /*0020*/ 	.word	0x00000000
	.align		4
        /*0024*/ 	.word	0xfffffffc


//--------------------- .nv.constant4             --------------------------
	.section	.nv.constant4,"a",@progbits
	.align	8
	.align		8
.nv.constant4:
        /*0000*/ 	.dword	__assertfail
	.align		8
        /*0008*/ 	.dword	__unnamed_1
	.align		8
        /*0010*/ 	.dword	__unnamed_2
	.align		8
        /*0018*/ 	.dword	_ZN40_INTERNAL_8f919b98_4_k_cu_2b5ec52d_263154cuda3std3__45__cpo5beginE
	.align		8
        /*0020*/ 	.dword	_ZN40_INTERNAL_8f919b98_4_k_cu_2b5ec52d_263154cuda3std3__45__cpo3endE
	.align		8
        /*0028*/ 	.dword	_ZN40_INTERNAL_8f919b98_4_k_cu_2b5ec52d_263154cuda3std3__45__cpo6cbeginE
	.align		8
        /*0030*/ 	.dword	_ZN40_INTERNAL_8f919b98_4_k_cu_2b5ec52d_263154cuda3std3__45__cpo4cendE
	.align		8
        /*0038*/ 	.dword	_ZN40_INTERNAL_8f919b98_4_k_cu_2b5ec52d_263154cuda3std3__442_GLOBAL__N__8f919b98_4_k_cu_2b5ec52d_263156ignoreE
	.align		8
        /*0040*/ 	.dword	_ZN40_INTERNAL_8f919b98_4_k_cu_2b5ec52d_263154cuda3std3__419piecewise_constructE
	.align		8
        /*0048*/ 	.dword	_ZN40_INTERNAL_8f919b98_4_k_cu_2b5ec52d_263154cuda3std3__48in_placeE
	.align		8
        /*0050*/ 	.dword	_ZN40_INTERNAL_8f919b98_4_k_cu_2b5ec52d_263154cuda3std6ranges3__45__cpo4swapE
	.align		8
        /*0058*/ 	.dword	_ZN40_INTERNAL_8f919b98_4_k_cu_2b5ec52d_263154cuda3std6ranges3__45__cpo9iter_moveE
	.align		8
        /*0060*/ 	.dword	_ZN40_INTERNAL_8f919b98_4_k_cu_2b5ec52d_263154cute7productE
	.align		8
        /*0068*/ 	.dword	_ZN40_INTERNAL_8f919b98_4_k_cu_2b5ec52d_263154cute1_E
	.align		8
        /*0070*/ 	.dword	$str$25
	.align		8
        /*0078*/ 	.dword	$str$26
	.align		8
        /*0080*/ 	.dword	$str$27
	.align		8
        /*0088*/ 	.dword	$str$28


//--------------------- .text._ZN7cutlass13device_kernelINS_4gemm6kernel13GemmUniversalIN4cute5tupleIJiiiiEEENS1_10collective13CollectiveMmaINS1_35MainloopSm100TmaUmmaWarpSpecializedILi4ELi2ELi4ENS5_IJNS4_1CILi4EEENSA_ILi1EEESC_EEEEENS5_IJNSA_ILi128EEENSA_ILi64EEESF_EEENS_10tfloat32_tENS5_IJlSC_lEEESI_SJ_NS4_8TiledMMAINS4_8MMA_AtomIJNS4_23SM100_MMA_TF32_2x1SM_SSISI_SI_fLi128ELi64ELNS4_4UMMA5MajorE0ELSO_0ELNSN_7ScaleInE0ELSP_0EEEEEENS4_6LayoutINS5_IJSC_SC_SC_EEENS5_IJNSA_ILi0EEESU_SU_EEEEENS5_IJNS4_10UnderscoreESX_SX_EEEEENS4_18SM100_TMA_2SM_LOADENS4_14ComposedLayoutINS4_7SwizzleILi3ELi4ELi3EEENS4_18smem_ptr_flag_bitsILi32EEENSS_INS5_IJNSA_ILi8EEENSA_ILi32EEEEEENS5_IJS17_SC_EEEEEEEvNS4_8identityENS4_28SM100_TMA_2SM_LOAD_MULTICASTES1B_vS1C_EENS_8epilogue10collective18CollectiveEpilogueINS1F_23Sm100TmaWarpSpecializedILi3ELi2ELi16ELb1ELb0EEEJNS5_IJSG_SG_SF_EEENS5_IJNSS_ISG_SC_EENSS_INS5_IJNSA_ILi16EEENSA_ILi2EEEEEENS5_IJSC_S17_EEEEEEEESI_SJ_SI_SJ_NS1F_6fusion15FusionCallbacksIS1J_NS1S_17LinearCombinationISI_fSI_fLNS_15FloatRoundStyleE2EEES1K_S1R_JEEENS4_5SM1004TMEM4LOAD26SM100_TMEM_LOAD_32dp32b16xENS4_13SM90_TMA_LOADENS11_INS12_ILi2ELi4ELi3EEES15_NSS_INS5_IJS16_S1M_EEENS5_IJS1M_SC_EEEEEEENS4_39AutoVectorizingCopyWithAssumedAlignmentILi128EEENS4_14SM90_TMA_STOREES27_S29_S29_EEEvvEEEEvNT_6ParamsE --------------------------
	.section	.text._ZN7cutlass13device_kernelINS_4gemm6kernel13GemmUniversalIN4cute5tupleIJiiiiEEENS1_10collective13CollectiveMmaINS1_35MainloopSm100TmaUmmaWarpSpecializedILi4ELi2ELi4ENS5_IJNS4_1CILi4EEENSA_ILi1EEESC_EEEEENS5_IJNSA_ILi128EEENSA_ILi64EEESF_EEENS_10tfloat32_tENS5_IJlSC_lEEESI_SJ_NS4_8TiledMMAINS4_8MMA_AtomIJNS4_23SM100_MMA_TF32_2x1SM_SSISI_SI_fLi128ELi64ELNS4_4UMMA5MajorE0ELSO_0ELNSN_7ScaleInE0ELSP_0EEEEEENS4_6LayoutINS5_IJSC_SC_SC_EEENS5_IJNSA_ILi0EEESU_SU_EEEEENS5_IJNS4_10UnderscoreESX_SX_EEEEENS4_18SM100_TMA_2SM_LOADENS4_14ComposedLayoutINS4_7SwizzleILi3ELi4ELi3EEENS4_18smem_ptr_flag_bitsILi32EEENSS_INS5_IJNSA_ILi8EEENSA_ILi32EEEEEENS5_IJS17_SC_EEEEEEEvNS4_8identityENS4_28SM100_TMA_2SM_LOAD_MULTICASTES1B_vS1C_EENS_8epilogue10collective18CollectiveEpilogueINS1F_23Sm100TmaWarpSpecializedILi3ELi2ELi16ELb1ELb0EEEJNS5_IJSG_SG_SF_EEENS5_IJNSS_ISG_SC_EENSS_INS5_IJNSA_ILi16EEENSA_ILi2EEEEEENS5_IJSC_S17_EEEEEEEESI_SJ_SI_SJ_NS1F_6fusion15FusionCallbacksIS1J_NS1S_17LinearCombinationISI_fSI_fLNS_15FloatRoundStyleE2EEES1K_S1R_JEEENS4_5SM1004TMEM4LOAD26SM100_TMEM_LOAD_32dp32b16xENS4_13SM90_TMA_LOADENS11_INS12_ILi2ELi4ELi3EEES15_NSS_INS5_IJS16_S1M_EEENS5_IJS1M_SC_EEEEEEENS4_39AutoVectorizingCopyWithAssumedAlignmentILi128EEENS4_14SM90_TMA_STOREES27_S29_S29_EEEvvEEEEvNT_6ParamsE,"ax",@progbits
	.align	128
.text._ZN7cutlass13device_kernelINS_4gemm6kernel13GemmUniversalIN4cute5tupleIJiiiiEEENS1_10collective13CollectiveMmaINS1_35MainloopSm100TmaUmmaWarpSpecializedILi4ELi2ELi4ENS5_IJNS4_1CILi4EEENSA_ILi1EEESC_EEEEENS5_IJNSA_ILi128EEENSA_ILi64EEESF_EEENS_10tfloat32_tENS5_IJlSC_lEEESI_SJ_NS4_8TiledMMAINS4_8MMA_AtomIJNS4_23SM100_MMA_TF32_2x1SM_SSISI_SI_fLi128ELi64ELNS4_4UMMA5MajorE0ELSO_0ELNSN_7ScaleInE0ELSP_0EEEEEENS4_6LayoutINS5_IJSC_SC_SC_EEENS5_IJNSA_ILi0EEESU_SU_EEEEENS5_IJNS4_10UnderscoreESX_SX_EEEEENS4_18SM100_TMA_2SM_LOADENS4_14ComposedLayoutINS4_7SwizzleILi3ELi4ELi3EEENS4_18smem_ptr_flag_bitsILi32EEENSS_INS5_IJNSA_ILi8EEENSA_ILi32EEEEEENS5_IJS17_SC_EEEEEEEvNS4_8identityENS4_28SM100_TMA_2SM_LOAD_MULTICASTES1B_vS1C_EENS_8epilogue10collective18CollectiveEpilogueINS1F_23Sm100TmaWarpSpecializedILi3ELi2ELi16ELb1ELb0EEEJNS5_IJSG_SG_SF_EEENS5_IJNSS_ISG_SC_EENSS_INS5_IJNSA_ILi16EEENSA_ILi2EEEEEENS5_IJSC_S17_EEEEEEEESI_SJ_SI_SJ_NS1F_6fusion15FusionCallbacksIS1J_NS1S_17LinearCombinationISI_fSI_fLNS_15FloatRoundStyleE2EEES1K_S1R_JEEENS4_5SM1004TMEM4LOAD26SM100_TMEM_LOAD_32dp32b16xENS4_13SM90_TMA_LOADENS11_INS12_ILi2ELi4ELi3EEES15_NSS_INS5_IJS16_S1M_EEENS5_IJS1M_SC_EEEEEEENS4_39AutoVectorizingCopyWithAssumedAlignmentILi128EEENS4_14SM90_TMA_STOREES27_S29_S29_EEEvvEEEEvNT_6ParamsE:
        .type           _ZN7cutlass13device_kernelINS_4gemm6kernel13GemmUniversalIN4cute5tupleIJiiiiEEENS1_10collective13CollectiveMmaINS1_35MainloopSm100TmaUmmaWarpSpecializedILi4ELi2ELi4ENS5_IJNS4_1CILi4EEENSA_ILi1EEESC_EEEEENS5_IJNSA_ILi128EEENSA_ILi64EEESF_EEENS_10tfloat32_tENS5_IJlSC_lEEESI_SJ_NS4_8TiledMMAINS4_8MMA_AtomIJNS4_23SM100_MMA_TF32_2x1SM_SSISI_SI_fLi128ELi64ELNS4_4UMMA5MajorE0ELSO_0ELNSN_7ScaleInE0ELSP_0EEEEEENS4_6LayoutINS5_IJSC_SC_SC_EEENS5_IJNSA_ILi0EEESU_SU_EEEEENS5_IJNS4_10UnderscoreESX_SX_EEEEENS4_18SM100_TMA_2SM_LOADENS4_14ComposedLayoutINS4_7SwizzleILi3ELi4ELi3EEENS4_18smem_ptr_flag_bitsILi32EEENSS_INS5_IJNSA_ILi8EEENSA_ILi32EEEEEENS5_IJS17_SC_EEEEEEEvNS4_8identityENS4_28SM100_TMA_2SM_LOAD_MULTICASTES1B_vS1C_EENS_8epilogue10collective18CollectiveEpilogueINS1F_23Sm100TmaWarpSpecializedILi3ELi2ELi16ELb1ELb0EEEJNS5_IJSG_SG_SF_EEENS5_IJNSS_ISG_SC_EENSS_INS5_IJNSA_ILi16EEENSA_ILi2EEEEEENS5_IJSC_S17_EEEEEEEESI_SJ_SI_SJ_NS1F_6fusion15FusionCallbacksIS1J_NS1S_17LinearCombinationISI_fSI_fLNS_15FloatRoundStyleE2EEES1K_S1R_JEEENS4_5SM1004TMEM4LOAD26SM100_TMEM_LOAD_32dp32b16xENS4_13SM90_TMA_LOADENS11_INS12_ILi2ELi4ELi3EEES15_NSS_INS5_IJS16_S1M_EEENS5_IJS1M_SC_EEEEEEENS4_39AutoVectorizingCopyWithAssumedAlignmentILi128EEENS4_14SM90_TMA_STOREES27_S29_S29_EEEvvEEEEvNT_6ParamsE,@function
        .size           _ZN7cutlass13device_kernelINS_4gemm6kernel13GemmUniversalIN4cute5tupleIJiiiiEEENS1_10collective13CollectiveMmaINS1_35MainloopSm100TmaUmmaWarpSpecializedILi4ELi2ELi4ENS5_IJNS4_1CILi4EEENSA_ILi1EEESC_EEEEENS5_IJNSA_ILi128EEENSA_ILi64EEESF_EEENS_10tfloat32_tENS5_IJlSC_lEEESI_SJ_NS4_8TiledMMAINS4_8MMA_AtomIJNS4_23SM100_MMA_TF32_2x1SM_SSISI_SI_fLi128ELi64ELNS4_4UMMA5MajorE0ELSO_0ELNSN_7ScaleInE0ELSP_0EEEEEENS4_6LayoutINS5_IJSC_SC_SC_EEENS5_IJNSA_ILi0EEESU_SU_EEEEENS5_IJNS4_10UnderscoreESX_SX_EEEEENS4_18SM100_TMA_2SM_LOADENS4_14ComposedLayoutINS4_7SwizzleILi3ELi4ELi3EEENS4_18smem_ptr_flag_bitsILi32EEENSS_INS5_IJNSA_ILi8EEENSA_ILi32EEEEEENS5_IJS17_SC_EEEEEEEvNS4_8identityENS4_28SM100_TMA_2SM_LOAD_MULTICASTES1B_vS1C_EENS_8epilogue10collective18CollectiveEpilogueINS1F_23Sm100TmaWarpSpecializedILi3ELi2ELi16ELb1ELb0EEEJNS5_IJSG_SG_SF_EEENS5_IJNSS_ISG_SC_EENSS_INS5_IJNSA_ILi16EEENSA_ILi2EEEEEENS5_IJSC_S17_EEEEEEEESI_SJ_SI_SJ_NS1F_6fusion15FusionCallbacksIS1J_NS1S_17LinearCombinationISI_fSI_fLNS_15FloatRoundStyleE2EEES1K_S1R_JEEENS4_5SM1004TMEM4LOAD26SM100_TMEM_LOAD_32dp32b16xENS4_13SM90_TMA_LOADENS11_INS12_ILi2ELi4ELi3EEES15_NSS_INS5_IJS16_S1M_EEENS5_IJS1M_SC_EEEEEEENS4_39AutoVectorizingCopyWithAssumedAlignmentILi128EEENS4_14SM90_TMA_STOREES27_S29_S29_EEEvvEEEEvNT_6ParamsE,(.L_x_179 - _ZN7cutlass13device_kernelINS_4gemm6kernel13GemmUniversalIN4cute5tupleIJiiiiEEENS1_10collective13CollectiveMmaINS1_35MainloopSm100TmaUmmaWarpSpecializedILi4ELi2ELi4ENS5_IJNS4_1CILi4EEENSA_ILi1EEESC_EEEEENS5_IJNSA_ILi128EEENSA_ILi64EEESF_EEENS_10tfloat32_tENS5_IJlSC_lEEESI_SJ_NS4_8TiledMMAINS4_8MMA_AtomIJNS4_23SM100_MMA_TF32_2x1SM_SSISI_SI_fLi128ELi64ELNS4_4UMMA5MajorE0ELSO_0ELNSN_7ScaleInE0ELSP_0EEEEEENS4_6LayoutINS5_IJSC_SC_SC_EEENS5_IJNSA_ILi0EEESU_SU_EEEEENS5_IJNS4_10UnderscoreESX_SX_EEEEENS4_18SM100_TMA_2SM_LOADENS4_14ComposedLayoutINS4_7SwizzleILi3ELi4ELi3EEENS4_18smem_ptr_flag_bitsILi32EEENSS_INS5_IJNSA_ILi8EEENSA_ILi32EEEEEENS5_IJS17_SC_EEEEEEEvNS4_8identityENS4_28SM100_TMA_2SM_LOAD_MULTICASTES1B_vS1C_EENS_8epilogue10collective18CollectiveEpilogueINS1F_23Sm100TmaWarpSpecializedILi3ELi2ELi16ELb1ELb0EEEJNS5_IJSG_SG_SF_EEENS5_IJNSS_ISG_SC_EENSS_INS5_IJNSA_ILi16EEENSA_ILi2EEEEEENS5_IJSC_S17_EEEEEEEESI_SJ_SI_SJ_NS1F_6fusion15FusionCallbacksIS1J_NS1S_17LinearCombinationISI_fSI_fLNS_15FloatRoundStyleE2EEES1K_S1R_JEEENS4_5SM1004TMEM4LOAD26SM100_TMEM_LOAD_32dp32b16xENS4_13SM90_TMA_LOADENS11_INS12_ILi2ELi4ELi3EEES15_NSS_INS5_IJS16_S1M_EEENS5_IJS1M_SC_EEEEEEENS4_39AutoVectorizingCopyWithAssumedAlignmentILi128EEENS4_14SM90_TMA_STOREES27_S29_S29_EEEvvEEEEvNT_6ParamsE)
        .other          _ZN7cutlass13device_kernelINS_4gemm6kernel13GemmUniversalIN4cute5tupleIJiiiiEEENS1_10collective13CollectiveMmaINS1_35MainloopSm100TmaUmmaWarpSpecializedILi4ELi2ELi4ENS5_IJNS4_1CILi4EEENSA_ILi1EEESC_EEEEENS5_IJNSA_ILi128EEENSA_ILi64EEESF_EEENS_10tfloat32_tENS5_IJlSC_lEEESI_SJ_NS4_8TiledMMAINS4_8MMA_AtomIJNS4_23SM100_MMA_TF32_2x1SM_SSISI_SI_fLi128ELi64ELNS4_4UMMA5MajorE0ELSO_0ELNSN_7ScaleInE0ELSP_0EEEEEENS4_6LayoutINS5_IJSC_SC_SC_EEENS5_IJNSA_ILi0EEESU_SU_EEEEENS5_IJNS4_10UnderscoreESX_SX_EEEEENS4_18SM100_TMA_2SM_LOADENS4_14ComposedLayoutINS4_7SwizzleILi3ELi4ELi3EEENS4_18smem_ptr_flag_bitsILi32EEENSS_INS5_IJNSA_ILi8EEENSA_ILi32EEEEEENS5_IJS17_SC_EEEEEEEvNS4_8identityENS4_28SM100_TMA_2SM_LOAD_MULTICASTES1B_vS1C_EENS_8epilogue10collective18CollectiveEpilogueINS1F_23Sm100TmaWarpSpecializedILi3ELi2ELi16ELb1ELb0EEEJNS5_IJSG_SG_SF_EEENS5_IJNSS_ISG_SC_EENSS_INS5_IJNSA_ILi16EEENSA_ILi2EEEEEENS5_IJSC_S17_EEEEEEEESI_SJ_SI_SJ_NS1F_6fusion15FusionCallbacksIS1J_NS1S_17LinearCombinationISI_fSI_fLNS_15FloatRoundStyleE2EEES1K_S1R_JEEENS4_5SM1004TMEM4LOAD26SM100_TMEM_LOAD_32dp32b16xENS4_13SM90_TMA_LOADENS11_INS12_ILi2ELi4ELi3EEES15_NSS_INS5_IJS16_S1M_EEENS5_IJS1M_SC_EEEEEEENS4_39AutoVectorizingCopyWithAssumedAlignmentILi128EEENS4_14SM90_TMA_STOREES27_S29_S29_EEEvvEEEEvNT_6ParamsE,@"STO_CUDA_ENTRY STV_DEFAULT"
_ZN7cutlass13device_kernelINS_4gemm6kernel13GemmUniversalIN4cute5tupleIJiiiiEEENS1_10collective13CollectiveMmaINS1_35MainloopSm100TmaUmmaWarpSpecializedILi4ELi2ELi4ENS5_IJNS4_1CILi4EEENSA_ILi1EEESC_EEEEENS5_IJNSA_ILi128EEENSA_ILi64EEESF_EEENS_10tfloat32_tENS5_IJlSC_lEEESI_SJ_NS4_8TiledMMAINS4_8MMA_AtomIJNS4_23SM100_MMA_TF32_2x1SM_SSISI_SI_fLi128ELi64ELNS4_4UMMA5MajorE0ELSO_0ELNSN_7ScaleInE0ELSP_0EEEEEENS4_6LayoutINS5_IJSC_SC_SC_EEENS5_IJNSA_ILi0EEESU_SU_EEEEENS5_IJNS4_10UnderscoreESX_SX_EEEEENS4_18SM100_TMA_2SM_LOADENS4_14ComposedLayoutINS4_7SwizzleILi3ELi4ELi3EEENS4_18smem_ptr_flag_bitsILi32EEENSS_INS5_IJNSA_ILi8EEENSA_ILi32EEEEEENS5_IJS17_SC_EEEEEEEvNS4_8identityENS4_28SM100_TMA_2SM_LOAD_MULTICASTES1B_vS1C_EENS_8epilogue10collective18CollectiveEpilogueINS1F_23Sm100TmaWarpSpecializedILi3ELi2ELi16ELb1ELb0EEEJNS5_IJSG_SG_SF_EEENS5_IJNSS_ISG_SC_EENSS_INS5_IJNSA_ILi16EEENSA_ILi2EEEEEENS5_IJSC_S17_EEEEEEEESI_SJ_SI_SJ_NS1F_6fusion15FusionCallbacksIS1J_NS1S_17LinearCombinationISI_fSI_fLNS_15FloatRoundStyleE2EEES1K_S1R_JEEENS4_5SM1004TMEM4LOAD26SM100_TMEM_LOAD_32dp32b16xENS4_13SM90_TMA_LOADENS11_INS12_ILi2ELi4ELi3EEES15_NSS_INS5_IJS16_S1M_EEENS5_IJS1M_SC_EEEEEEENS4_39AutoVectorizingCopyWithAssumedAlignmentILi128EEENS4_14SM90_TMA_STOREES27_S29_S29_EEEvvEEEEvNT_6ParamsE:
[----:B------:R-:W1:Y:S01]  /*0000*/  LDC R1, c[0x0][0x37c] ;  /* 0x0000df00ff017b82 */ /* 0x000e620000000800 */
[----:B------:R-:W2:Y:S01]  /*0010*/  S2R R63, SR_TID.X ;  /* 0x00000000003f7919 */ /* 0x000ea20000002100 */
[----:B------:R-:W3:Y:S06]  /*0020*/  LDCU.64 UR8, c[0x0][0x890] ;  /* 0x00011200ff0877ac */ /* 0x000eec0008000a00 */
[----:B------:R-:W4:Y:S01]  /*0030*/  S2UR UR62, SR_CgaCtaId ;  /* 0x00000000003e79c3 */ /* 0x000f220000008800 */
[----:B------:R-:W-:Y:S02]  /*0040*/  PRMT R56, RZ, 0x7610, R56 ;  /* 0x00007610ff387816 */ /* 0x000fe40000000038 */
[----:B------:R-:W-:Y:S01]  /*0050*/  ELECT P1, URZ, PT ;  /* 0x0000000000ff782f */ /* 0x000fe20003820000 */
[----:B---3--:R-:W-:-:S04]  /*0060*/  UISETP.NE.U32.AND UP0, UPT, UR8, URZ, UPT ;  /* 0x000000ff0800728c */ /* 0x008fc8000bf05070 */
[----:B------:R-:W-:Y:S02]  /*0070*/  UISETP.NE.AND.EX UP0, UPT, UR9, URZ, UPT, UP0 ;  /* 0x000000ff0900728c */ /* 0x000fe4000bf05300 */
[----:B----4-:R-:W-:Y:S02]  /*0080*/  ULOP3.LUT UR5, UR62, 0x1, URZ, 0xc0, !UPT ;  /* 0x000000013e057892 */ /* 0x010fe4000f8ec0ff */
[----:B------:R-:W-:Y:S01]  /*0090*/  ULOP3.LUT UR4, UR62, 0x1, URZ, 0x3c, !UPT ;  /* 0x000000013e047892 */ /* 0x000fe2000f8e3cff */
[----:B--2---:R-:W-:-:S03]  /*00a0*/  SHF.R.U32.HI R57, RZ, 0x5, R63 ;  /* 0x00000005ff397819 */ /* 0x004fc6000001163f */
[----:B------:R-:W-:Y:S02]  /*00b0*/  IMAD.U32 R2, RZ, RZ, UR5 ;  /* 0x00000005ff027e24 */ /* 0x000fe4000f8e00ff */
[----:B------:R-:W2:Y:S02]  /*00c0*/  SHFL.IDX PT, R0, R57, RZ, 0x1f ;  /* 0x00001fff39007589 */ /* 0x000ea400000e0000 */
[----:B--2---:R-:W-:Y:S01]  /*00d0*/  R2UR UR20, R0 ;  /* 0x00000000001472ca */ /* 0x004fe200000e0000 */
[----:B------:R-:W-:Y:S01]  /*00e0*/  IMAD.U32 R0, RZ, RZ, UR4 ;  /* 0x00000004ff007e24 */ /* 0x000fe2000f8e00ff */
[----:B-1----:R-:W-:-:S13]  /*00f0*/  BRA.U UP0, `(.L_x_0) ;  /* 0x0000000100307547 */ /* 0x002fda000b800000 */
[----:B------:R-:W1:Y:S02]  /*0100*/  LDCU.64 UR4, c[0x0][0x888] ;  /* 0x00011100ff0477ac */ /* 0x000e640008000a00 */
[----:B-1----:R-:W-:-:S04]  /*0110*/  UISETP.NE.U32.AND UP0, UPT, UR4, URZ, UPT ;  /* 0x000000ff0400728c */ /* 0x002fc8000bf05070 */
[----:B------:R-:W-:-:S09]  /*0120*/  UISETP.NE.AND.EX UP0, UPT, UR5, URZ, UPT, UP0 ;  /* 0x000000ff0500728c */ /* 0x000fd2000bf05300 */
[----:B------:R-:W-:Y:S05]  /*0130*/  BRA.U !UP0, `(.L_x_1) ;  /* 0x0000000108147547 */ /* 0x000fea000b800000 */
[----:B------:R-:W1:Y:S01]  /*0140*/  LDC.64 R4, c[0x0][0x888] ;  /* 0x00022200ff047b82 */ /* 0x000e620000000a00 */
[----:B------:R-:W1:Y:S02]  /*0150*/  LDCU.64 UR4, c[0x0][0x358] ;  /* 0x00006b00ff0477ac */ /* 0x000e640008000a00 */
[----:B-1----:R1:W5:Y:S01]  /*0160*/  LDG.E R27, desc[UR4][R4.64] ;  /* 0x00000004041b7981 */ /* 0x002362000c1e1900 */
[----:B------:R-:W-:Y:S01]  /*0170*/  HFMA2 R56, -RZ, RZ, 0, 5.9604644775390625e-08 ;  /* 0x00000001ff387431 */ /* 0x000fe200000001ff */
[----:B------:R-:W-:Y:S05]  /*0180*/  BRA `(.L_x_0) ;  /* 0x00000000000c7947 */ /* 0x000fea0003800000 */
.L_x_1:
[----:B------:R-:W1:Y:S01]  /*0190*/  LDCU UR4, c[0x0][0x880] ;  /* 0x00011000ff0477ac */ /* 0x000e620008000800 */
[----:B------:R-:W-:Y:S01]  /*01a0*/  HFMA2 R56, -RZ, RZ, 0, 5.9604644775390625e-08 ;  /* 0x00000001ff387431 */ /* 0x000fe200000001ff */
[----:B-1----:R-:W-:-:S07]  /*01b0*/  MOV R27, UR4 ;  /* 0x00000004001b7c02 */ /* 0x002fce0008000f00 */
.L_x_0:
[----:B------:R-:W2:Y:S02]  /*01c0*/  LDCU.64 UR4, c[0x0][0x8b0] ;  /* 0x00011600ff0477ac */ /* 0x000ea40008000a00 */
[----:B--2---:R-:W-:-:S04]  /*01d0*/  UISETP.NE.U32.AND UP0, UPT, UR4, URZ, UPT ;  /* 0x000000ff0400728c */ /* 0x004fc8000bf05070 */
[----:B------:R-:W-:-:S09]  /*01e0*/  UISETP.NE.AND.EX UP0, UPT, UR5, URZ, UPT, UP0 ;  /* 0x000000ff0500728c */ /* 0x000fd2000bf05300 */
[----:B------:R-:W-:Y:S05]  /*01f0*/  BRA.U UP0, `(.L_x_2) ;  /* 0x0000000100287547 */ /* 0x000fea000b800000 */
[----:B------:R-:W2:Y:S02]  /*0200*/  LDCU.64 UR4, c[0x0][0x8a8] ;  /* 0x00011500ff0477ac */ /* 0x000ea40008000a00 */
[----:B--2---:R-:W-:-:S04]  /*0210*/  UISETP.NE.U32.AND UP0, UPT, UR4, URZ, UPT ;  /* 0x000000ff0400728c */ /* 0x004fc8000bf05070 */
[----:B------:R-:W-:-:S09]  /*0220*/  UISETP.NE.AND.EX UP0, UPT, UR5, URZ, UPT, UP0 ;  /* 0x000000ff0500728c */ /* 0x000fd2000bf05300 */
[----:B------:R-:W-:Y:S05]  /*0230*/  BRA.U !UP0, `(.L_x_3) ;  /* 0x0000000108107547 */ /* 0x000fea000b800000 */
[----:B------:R-:W2:Y:S01]  /*0240*/  LDC.64 R24, c[0x0][0x8a8] ;  /* 0x00022a00ff187b82 */ /* 0x000ea20000000a00 */
[----:B------:R-:W2:Y:S02]  /*0250*/  LDCU.64 UR4, c[0x0][0x358] ;  /* 0x00006b00ff0477ac */ /* 0x000ea40008000a00 */
[----:B--2---:R2:W5:Y:S01]  /*0260*/  LDG.E R24, desc[UR4][R24.64] ;  /* 0x0000000418187981 */ /* 0x004562000c1e1900 */
[----:B------:R-:W-:Y:S05]  /*0270*/  BRA `(.L_x_2) ;  /* 0x0000000000087947 */ /* 0x000fea0003800000 */
.L_x_3:
[----:B------:R-:W2:Y:S02]  /*0280*/  LDCU UR4, c[0x0][0x8a0] ;  /* 0x00011400ff0477ac */ /* 0x000ea40008000800 */
[----:B--2---:R-:W-:Y:S02]  /*0290*/  MOV R24, UR4 ;  /* 0x0000000400187c02 */ /* 0x004fe40008000f00 */
.L_x_2:
[----:B------:R-:W-:Y:S01]  /*02a0*/  IMAD.U32 R3, RZ, RZ, UR20 ;  /* 0x00000014ff037e24 */ /* 0x000fe2000f8e00ff */
[----:B------:R-:W-:Y:S04]  /*02b0*/  BSSY.RECONVERGENT B0, `(.L_x_4) ;  /* 0x000000c000007945 */ /* 0x000fe80003800200 */
[C---:B------:R-:W-:Y:S02]  /*02c0*/  ISETP.NE.OR P2, PT, R3.reuse, 0x1, !P1 ;  /* 0x000000010300780c */ /* 0x040fe40004f45670 */
[----:B------:R-:W-:-:S11]  /*02d0*/  ISETP.NE.OR P0, PT, R3, 0x3, !P1 ;  /* 0x000000030300780c */ /* 0x000fd60004f05670 */
[----:B------:R-:W-:Y:S05]  /*02e0*/  @P2 BRA `(.L_x_5) ;  /* 0x0000000000202947 */ /* 0x000fea0003800000 */
[----:B------:R-:W3:Y:S02]  /*02f0*/  LDCU.64 UR4, c[0x0][0x348] ;  /* 0x00006900ff0477ac */ /* 0x000ee40008000a00 */
[----:B---3--:R-:W-:Y:S02]  /*0300*/  UIADD3 UR6, UP1, UPT, UR4, 0x80, URZ ;  /* 0x0000008004067890 */ /* 0x008fe4000ff3e0ff */
[----:B------:R-:W-:Y:S02]  /*0310*/  UIADD3 UR4, UP0, UPT, UR4, 0x180, URZ ;  /* 0x0000018004047890 */ /* 0x000fe4000ff1e0ff */
[----:B------:R-:W-:Y:S02]  /*0320*/  UIADD3.X UR7, UPT, UPT, URZ, UR5, URZ, UP1, !UPT ;  /* 0x00000005ff077290 */ /* 0x000fe40008ffe4ff */
[----:B------:R-:W-:-:S07]  /*0330*/  UIADD3.X UR5, UPT, UPT, URZ, UR5, URZ, UP0, !UPT ;  /* 0x00000005ff057290 */ /* 0x000fce00087fe4ff */
[----:B------:R3:W-:Y:S02]  /*0340*/  UTMACCTL.PF [UR6] ;  /* 0x00000000060079b9 */ /* 0x0007e40008040000 */
[----:B------:R3:W-:Y:S02]  /*0350*/  UTMACCTL.PF [UR4] ;  /* 0x00000000040079b9 */ /* 0x0007e40008040000 */
[----:B---3--:R-:W-:Y:S01]  /*0360*/  NOP ;  /* 0x0000000000007918 */ /* 0x008fe20000000000 */
.L_x_5:
[----:B------:R-:W-:Y:S05]  /*0370*/  BSYNC.RECONVERGENT B0 ;  /* 0x0000000000007941 */ /* 0x000fea0003800200 */
.L_x_4:
[----:B------:R-:W-:Y:S04]  /*0380*/  BSSY.RECONVERGENT B0, `(.L_x_6) ;  /* 0x000000a000007945 */ /* 0x000fe80003800200 */
        /* <DEDUP_REMOVED lines=9> */
.L_x_7:
[----:B------:R-:W-:Y:S05]  /*0420*/  BSYNC.RECONVERGENT B0 ;  /* 0x0000000000007941 */ /* 0x000fea0003800200 */
.L_x_6:
[----:B------:R-:W3:Y:S01]  /*0430*/  LDCU.64 UR4, c[0x0][0x888] ;  /* 0x00011100ff0477ac */ /* 0x000ee20008000a00 */
[----:B------:R-:W-:Y:S02]  /*0440*/  UISETP.EQ.U32.AND UP2, UPT, UR8, URZ, UPT ;  /* 0x000000ff0800728c */ /* 0x000fe4000bf42070 */
[----:B------:R-:W-:Y:S02]  /*0450*/  UPLOP3.LUT UP4, UPT, UPT, UPT, UPT, 0x80, 0x8 ;  /* 0x000000000008789c */ /* 0x000fe40003f8f070 */
[----:B---3--:R-:W-:-:S04]  /*0460*/  UISETP.NE.U32.AND UP0, UPT, UR4, URZ, UPT ;  /* 0x000000ff0400728c */ /* 0x008fc8000bf05070 */
[----:B------:R-:W-:-:S04]  /*0470*/  UISETP.NE.AND.EX UP1, UPT, UR5, URZ, UPT, UP0 ;  /* 0x000000ff0500728c */ /* 0x000fc8000bf25300 */
[----:B------:R-:W-:-:S04]  /*0480*/  UISETP.EQ.OR.EX UP3, UPT, UR9, URZ, !UP1, UP2 ;  /* 0x000000ff0900728c */ /* 0x000fc8000cf62720 */
[----:B------:R-:W-:-:S06]  /*0490*/  UP2UR UR4, UPR, URZ, 0x8 ;  /* 0x00000008ff047883 */ /* 0x000fcc0008000000 */
[----:B------:R-:W-:Y:S01]  /*04a0*/  MOV R60, UR4 ;  /* 0x00000004003c7c02 */ /* 0x000fe20008000f00 */
[----:B------:R-:W-:Y:S06]  /*04b0*/  BRA.U !UP3, `(.L_x_8) ;  /* 0x000000010b207547 */ /* 0x000fec000b800000 */
[----:B------:R-:W-:Y:S01]  /*04c0*/  UISETP.NE.U32.AND UP2, UPT, UR8, URZ, UPT ;  /* 0x000000ff0800728c */ /* 0x000fe2000bf45070 */
[----:B-----5:R-:W-:Y:S01]  /*04d0*/  FSETP.NEU.AND P0, PT, R27, RZ, PT ;  /* 0x000000ff1b00720b */ /* 0x020fe20003f0d000 */
[----:B------:R-:W-:Y:S02]  /*04e0*/  USEL UR4, URZ, 0xffffffff, UP1 ;  /* 0xffffffffff047887 */ /* 0x000fe40008800000 */
[----:B------:R-:W-:-:S10]  /*04f0*/  UISETP.NE.AND.EX UP2, UPT, UR9, URZ, UPT, UP2 ;  /* 0x000000ff0900728c */ /* 0x000fd4000bf45320 */
[----:B------:R-:W-:Y:S01]  /*0500*/  VOTEU.ANY UP0, P0 ;  /* 0x0000000000ff7886 */ /* 0x000fe20000000100 */
[----:B------:R-:W-:-:S04]  /*0510*/  @!UP2 USEL UR4, URZ, 0xffffffff, UP0 ;  /* 0xffffffffff04a887 */ /* 0x000fc80008000000 */
[----:B------:R-:W-:-:S04]  /*0520*/  ULOP3.LUT UR4, UR4, 0x1, URZ, 0xc0, !UPT ;  /* 0x0000000104047892 */ /* 0x000fc8000f8ec0ff */
[----:B------:R-:W-:-:S11]  /*0530*/  UISETP.NE.U32.AND UP4, UPT, UR4, 0x1, UPT ;  /* 0x000000010400788c */ /* 0x000fd6000bf85070 */
.L_x_8:
[----:B------:R-:W3:Y:S01]  /*0540*/  SHFL.IDX PT, R3, R57, RZ, 0x1f ;  /* 0x00001fff39037589 */ /* 0x000ee200000e0000 */
[----:B------:R-:W-:Y:S01]  /*0550*/  R2UR UR4, R2 ;  /* 0x00000000020472ca */ /* 0x000fe200000e0000 */
[----:B------:R-:W-:-:S04]  /*0560*/  UISETP.NE.AND UP0, UPT, UR20, 0x2, UPT ;  /* 0x000000021400788c */ /* 0x000fc8000bf05270 */
[----:B------:R-:W-:-:S08]  /*0570*/  USEL UR43, URZ, 0x1, UP0 ;  /* 0x00000001ff2b7887 */ /* 0x000fd00008000000 */
[----:B------:R-:W-:-:S06]  /*0580*/  UISETP.EQ.AND UP2, UPT, UR4, URZ, !UP0 ;  /* 0x000000ff0400728c */ /* 0x000fcc000c742270 */
[----:B------:R-:W-:Y:S02]  /*0590*/  PLOP3.LUT P4, PT, P1, PT, UP2, 0x80, 0x8 ;  /* 0x000000000008781c */ /* 0x000fe40000f8f028 */
[----:B---3--:R-:W-:-:S13]  /*05a0*/  ISETP.NE.AND P0, PT, R3, RZ, PT ;  /* 0x000000ff0300720c */ /* 0x008fda0003f05270 */
[----:B------:R-:W-:Y:S05]  /*05b0*/  @P0 BRA `(.L_x_9) ;  /* 0x0000000000540947 */ /* 0x000fea0003800000 */
[----:B------:R-:W-:Y:S01]  /*05c0*/  UMOV UR4, 0x400 ;  /* 0x0000040000047882 */ /* 0x000fe20000000000 */
[----:B------:R-:W-:Y:S01]  /*05d0*/  UMOV UR8, 0x1 ;  /* 0x0000000100087882 */ /* 0x000fe20000000000 */
[----:B------:R-:W-:Y:S01]  /*05e0*/  UMOV UR6, 0x2 ;  /* 0x0000000200067882 */ /* 0x000fe20000000000 */
[----:B------:R-:W-:Y:S02]  /*05f0*/  ULEA UR4, UR62, UR4, 0x18 ;  /* 0x000000043e047291 */ /* 0x000fe4000f8ec0ff */
[----:B------:R-:W-:-:S04]  /*0600*/  UIADD3 UR8, UPT, UPT, -UR8, 0x100000, URZ ;  /* 0x0010000008087890 */ /* 0x000fc8000fffe1ff */
[----:B------:R-:W-:Y:S02]  /*0610*/  USHF.L.U32 UR9, UR8, 0xb, URZ ;  /* 0x0000000b08097899 */ /* 0x000fe400080006ff */
[----:B------:R-:W-:Y:S02]  /*0620*/  USHF.L.U32 UR8, UR8, 0x1, URZ ;  /* 0x0000000108087899 */ /* 0x000fe400080006ff */
[----:B------:R-:W-:-:S04]  /*0630*/  UIADD3 UR6, UPT, UPT, -UR6, 0x100000, URZ ;  /* 0x0010000006067890 */ /* 0x000fc8000fffe1ff */
[----:B------:R-:W-:Y:S02]  /*0640*/  USHF.L.U32 UR7, UR6, 0xb, URZ ;  /* 0x0000000b06077899 */ /* 0x000fe400080006ff */
[----:B------:R-:W-:Y:S01]  /*0650*/  USHF.L.U32 UR6, UR6, 0x1, URZ ;  /* 0x0000000106067899 */ /* 0x000fe200080006ff */
[----:B------:R-:W-:Y:S01]  /*0660*/  ELECT P0, URZ, PT ;  /* 0x0000000000ff782f */ /* 0x000fe20003800000 */
[----:B------:R-:W3:Y:S02]  /*0670*/  FENCE.VIEW.ASYNC.S ;  /* 0x00000000000073c6 */ /* 0x000ee40000000000 */
[----:B---3--:R3:W4:Y:S08]  /*0680*/  SYNCS.EXCH.64 URZ, [UR4], UR8 ;  /* 0x0000000804ff75b2 */ /* 0x0087300008000100 */
[----:B------:R3:W1:Y:S01]  /*0690*/  SYNCS.EXCH.64 URZ, [UR4+0x20], UR6 ;  /* 0x0000200604ff75b2 */ /* 0x0006620008000100 */
[----:B------:R3:W1:Y:S01]  /*06a0*/  SYNCS.EXCH.64 URZ, [UR4+0x8], UR8 ;  /* 0x0000080804ff75b2 */ /* 0x0006620008000100 */
[----:B------:R3:W1:Y:S01]  /*06b0*/  SYNCS.EXCH.64 URZ, [UR4+0x28], UR6 ;  /* 0x0000280604ff75b2 */ /* 0x0006620008000100 */
[----:B------:R3:W1:Y:S01]  /*06c0*/  SYNCS.EXCH.64 URZ, [UR4+0x10], UR8 ;  /* 0x0000100804ff75b2 */ /* 0x0006620008000100 */
[----:B------:R3:W1:Y:S01]  /*06d0*/  SYNCS.EXCH.64 URZ, [UR4+0x30], UR6 ;  /* 0x0000300604ff75b2 */ /* 0x0006620008000100 */
[----:B------:R3:W1:Y:S01]  /*06e0*/  SYNCS.EXCH.64 URZ, [UR4+0x18], UR8 ;  /* 0x0000180804ff75b2 */ /* 0x0006620008000100 */
[----:B------:R3:W1:Y:S01]  /*06f0*/  SYNCS.EXCH.64 URZ, [UR4+0x38], UR6 ;  /* 0x0000380604ff75b2 */ /* 0x0006620008000100 */
[----:B------:R-:W-:Y:S01]  /*0700*/  NOP ;  /* 0x0000000000007918 */ /* 0x000fe20000000000 */
.L_x_9:
[----:B------:R-:W2:Y:S01]  /*0710*/  SHFL.IDX PT, R3, R57, RZ, 0x1f ;  /* 0x00001fff39037589 */ /* 0x000ea200000e0000 */
[----:B------:R-:W-:Y:S01]  /*0720*/  NOP ;  /* 0x0000000000007918 */ /* 0x000fe20000000000 */
[----:B--2---:R-:W-:-:S13]  /*0730*/  ISETP.NE.AND P0, PT, R3, 0x1, PT ;  /* 0x000000010300780c */ /* 0x004fda0003f05270 */
[----:B------:R-:W-:Y:S05]  /*0740*/  @P0 BRA `(.L_x_10) ;  /* 0x00000000004c0947 */ /* 0x000fea0003800000 */
[----:B---3--:R-:W-:Y:S01]  /*0750*/  UMOV UR4, 0x400 ;  /* 0x0000040000047882 */ /* 0x008fe20000000000 */
        /* <DEDUP_REMOVED lines=10> */
[----:B------:R-:W2:Y:S02]  /*0800*/  FENCE.VIEW.ASYNC.S ;  /* 0x00000000000073c6 */ /* 0x000ea40000000000 */
[----:B--2---:R2:W3:Y:S08]  /*0810*/  SYNCS.EXCH.64 URZ, [UR4+0x40], UR8 ;  /* 0x0000400804ff75b2 */ /* 0x0044f00008000100 */
[----:B------:R2:W1:Y:S01]  /*0820*/  SYNCS.EXCH.64 URZ, [UR4+0x58], UR6 ;  /* 0x0000580604ff75b2 */ /* 0x0004620008000100 */
[----:B------:R2:W1:Y:S01]  /*0830*/  SYNCS.EXCH.64 URZ, [UR4+0x48], UR8 ;  /* 0x0000480804ff75b2 */ /* 0x0004620008000100 */
[----:B------:R2:W1:Y:S01]  /*0840*/  SYNCS.EXCH.64 URZ, [UR4+0x60], UR6 ;  /* 0x0000600604ff75b2 */ /* 0x0004620008000100 */
[----:B------:R2:W1:Y:S01]  /*0850*/  SYNCS.EXCH.64 URZ, [UR4+0x50], UR8 ;  /* 0x0000500804ff75b2 */ /* 0x0004620008000100 */
[----:B------:R2:W1:Y:S01]  /*0860*/  SYNCS.EXCH.64 URZ, [UR4+0x68], UR6 ;  /* 0x0000680604ff75b2 */ /* 0x0004620008000100 */
[----:B------:R-:W-:Y:S01]  /*0870*/  NOP ;  /* 0x0000000000007918 */ /* 0x000fe20000000000 */
.L_x_10:
[----:B------:R-:W4:Y:S01]  /*0880*/  SHFL.IDX PT, R3, R57, RZ, 0x1f ;  /* 0x00001fff39037589 */ /* 0x000f2200000e0000 */
[----:B------:R-:W-:Y:S01]  /*0890*/  NOP ;  /* 0x0000000000007918 */ /* 0x000fe20000000000 */
[----:B----4-:R-:W-:-:S13]  /*08a0*/  ISETP.NE.AND P0, PT, R3, 0x3, PT ;  /* 0x000000030300780c */ /* 0x010fda0003f05270 */
[----:B------:R-:W-:Y:S05]  /*08b0*/  @P0 BRA `(.L_x_11) ;  /* 0x00000000002c0947 */ /* 0x000fea0003800000 */
[----:B--23--:R-:W-:Y:S01]  /*08c0*/  UMOV UR6, 0x400 ;  /* 0x0000040000067882 */ /* 0x00cfe20000000000 */
[----:B------:R-:W-:Y:S01]  /*08d0*/  UMOV UR4, 0x20 ;  /* 0x0000002000047882 */ /* 0x000fe20000000000 */
[----:B------:R-:W-:Y:S02]  /*08e0*/  ULEA UR6, UR62, UR6, 0x18 ;  /* 0x000000063e067291 */ /* 0x000fe4000f8ec0ff */
[----:B------:R-:W-:-:S04]  /*08f0*/  UIADD3 UR4, UPT, UPT, -UR4, 0x100000, URZ ;  /* 0x0010000004047890 */ /* 0x000fc8000fffe1ff */
[----:B------:R-:W-:Y:S02]  /*0900*/  USHF.L.U32 UR5, UR4, 0xb, URZ ;  /* 0x0000000b04057899 */ /* 0x000fe400080006ff */
[----:B------:R-:W-:Y:S01]  /*0910*/  USHF.L.U32 UR4, UR4, 0x1, URZ ;  /* 0x0000000104047899 */ /* 0x000fe200080006ff */
[----:B------:R-:W-:Y:S01]  /*0920*/  ELECT P0, URZ, PT ;  /* 0x0000000000ff782f */ /* 0x000fe20003800000 */
[----:B------:R-:W2:Y:S10]  /*0930*/  FENCE.VIEW.ASYNC.S ;  /* 0x00000000000073c6 */ /* 0x000eb40000000000 */
[----:B--2---:R4:W2:Y:S01]  /*0940*/  SYNCS.EXCH.64 URZ, [UR6+0x70], UR4 ;  /* 0x0000700406ff75b2 */ /* 0x0048a20008000100 */
[----:B------:R4:W3:Y:S02]  /*0950*/  SYNCS.EXCH.64 URZ, [UR6+0x78], UR4 ;  /* 0x0000780406ff75b2 */ /* 0x0008e40008000100 */
[----:B----4-:R-:W-:Y:S01]  /*0960*/  NOP ;  /* 0x0000000000007918 */ /* 0x010fe20000000000 */
.L_x_11:
[----:B------:R-:W4:Y:S01]  /*0970*/  SHFL.IDX PT, R3, R57, RZ, 0x1f ;  /* 0x00001fff39037589 */ /* 0x000f2200000e0000 */
[----:B------:R-:W-:Y:S01]  /*0980*/  NOP ;  /* 0x0000000000007918 */ /* 0x000fe20000000000 */
[----:B----4-:R-:W-:-:S13]  /*0990*/  ISETP.NE.AND P0, PT, R3, 0x4, PT ;  /* 0x000000040300780c */ /* 0x010fda0003f05270 */
[----:B------:R-:W-:Y:S05]  /*09a0*/  @P0 BRA `(.L_x_12) ;  /* 0x0000000000480947 */ /* 0x000fea0003800000 */
[----:B--23--:R-:W-:Y:S01]  /*09b0*/  UMOV UR4, 0x3a0 ;  /* 0x000003a000047882 */ /* 0x00cfe20000000000 */
[----:B------:R-:W-:Y:S01]  /*09c0*/  UMOV UR6, 0x400 ;  /* 0x0000040000067882 */ /* 0x000fe20000000000 */
[----:B------:R-:W-:Y:S01]  /*09d0*/  USEL UR4, UR4, 0x320, UP4 ;  /* 0x0000032004047887 */ /* 0x000fe2000a000000 */
        /* <DEDUP_REMOVED lines=10> */
[----:B--2---:R4:W2:Y:S08]  /*0a80*/  SYNCS.EXCH.64 URZ, [UR6+0x80], UR8 ;  /* 0x0000800806ff75b2 */ /* 0x0048b00008000100 */
[----:B------:R4:W3:Y:S01]  /*0a90*/  SYNCS.EXCH.64 URZ, [UR6+0x90], UR4 ;  /* 0x0000900406ff75b2 */ /* 0x0008e20008000100 */
[----:B------:R4:W1:Y:S01]  /*0aa0*/  SYNCS.EXCH.64 URZ, [UR6+0x88], UR8 ;  /* 0x0000880806ff75b2 */ /* 0x0008620008000100 */
[----:B------:R4:W1:Y:S02]  /*0ab0*/  SYNCS.EXCH.64 URZ, [UR6+0x98], UR4 ;  /* 0x0000980406ff75b2 */ /* 0x0008640008000100 */
[----:B----4-:R-:W-:Y:S01]  /*0ac0*/  NOP ;  /* 0x0000000000007918 */ /* 0x010fe20000000000 */
.L_x_12:
[----:B------:R-:W4:Y:S01]  /*0ad0*/  SHFL.IDX PT, R3, R57, RZ, 0x1f ;  /* 0x00001fff39037589 */ /* 0x000f2200000e0000 */
[----:B------:R-:W-:Y:S01]  /*0ae0*/  NOP ;  /* 0x0000000000007918 */ /* 0x000fe20000000000 */
[----:B----4-:R-:W-:-:S13]  /*0af0*/  ISETP.NE.AND P0, PT, R3, 0x5, PT ;  /* 0x000000050300780c */ /* 0x010fda0003f05270 */
[----:B------:R-:W-:Y:S05]  /*0b00*/  @P0 BRA `(.L_x_13) ;  /* 0x0000000000540947 */ /* 0x000fea0003800000 */
[----:B--23--:R-:W-:Y:S01]  /*0b10*/  UMOV UR4, 0x400 ;  /* 0x0000040000047882 */ /* 0x00cfe20000000000 */
        /* <DEDUP_REMOVED lines=14> */
[----:B------:R4:W1:Y:S01]  /*0c00*/  SYNCS.EXCH.64 URZ, [UR4+0xc8], UR8 ;  /* 0x0000c80804ff75b2 */ /* 0x0008620008000100 */
[----:B------:R4:W1:Y:S01]  /*0c10*/  SYNCS.EXCH.64 URZ, [UR4+0xb0], UR6 ;  /* 0x0000b00604ff75b2 */ /* 0x0008620008000100 */
[----:B------:R4:W1:Y:S01]  /*0c20*/  SYNCS.EXCH.64 URZ, [UR4+0xd0], UR8 ;  /* 0x0000d00804ff75b2 */ /* 0x0008620008000100 */
[----:B------:R4:W1:Y:S01]  /*0c30*/  SYNCS.EXCH.64 URZ, [UR4+0xb8], UR6 ;  /* 0x0000b80604ff75b2 */ /* 0x0008620008000100 */
[----:B------:R4:W1:Y:S02]  /*0c40*/  SYNCS.EXCH.64 URZ, [UR4+0xd8], UR8 ;  /* 0x0000d80804ff75b2 */ /* 0x0008640008000100 */
[----:B----4-:R-:W-:Y:S01]  /*0c50*/  NOP ;  /* 0x0000000000007918 */ /* 0x010fe20000000000 */
.L_x_13:
[----:B------:R-:W4:Y:S01]  /*0c60*/  SHFL.IDX PT, R3, R57, RZ, 0x1f ;  /* 0x00001fff39037589 */ /* 0x000f2200000e0000 */
[----:B------:R-:W-:Y:S01]  /*0c70*/  ISETP.NE.OR P1, PT, RZ, UR20, !P1 ;  /* 0x00000014ff007c0c */ /* 0x000fe2000cf25670 */
        /* <DEDUP_REMOVED lines=12> */
[----:B------:R4:W3:Y:S01]  /*0d40*/  SYNCS.EXCH.64 URZ, [UR4+0xf0], UR6 ;  /* 0x0000f00604ff75b2 */ /* 0x0008e20008000100 */
[----:B------:R4:W1:Y:S01]  /*0d50*/  SYNCS.EXCH.64 URZ, [UR4+0xe8], UR6 ;  /* 0x0000e80604ff75b2 */ /* 0x0008620008000100 */
[----:B------:R4:W1:Y:S02]  /*0d60*/  SYNCS.EXCH.64 URZ, [UR4+0xf8], UR6 ;  /* 0x0000f80604ff75b2 */ /* 0x0008640008000100 */
[----:B----4-:R-:W-:Y:S01]  /*0d70*/  NOP ;  /* 0x0000000000007918 */ /* 0x010fe20000000000 */
.L_x_14:
[----:B------:R-:W-:Y:S01]  /*0d80*/  VOTEU.ALL UP0, P1 ;  /* 0x0000000000ff7886 */ /* 0x000fe20000800000 */
[----:B--23--:R-:W-:Y:S01]  /*0d90*/  UMOV UR4, 0x20 ;  /* 0x0000002000047882 */ /* 0x00cfe20000000000 */
[----:B------:R-:W2:Y:S01]  /*0da0*/  LDCU UR7, c[0x0][0x36c] ;  /* 0x00006d80ff0777ac */ /* 0x000ea20008000800 */
[----:B------:R-:W-:Y:S01]  /*0db0*/  NOP ;  /* 0x0000000000007918 */ /* 0x000fe20000000000 */
[----:B-1----:R-:W-:Y:S01]  /*0dc0*/  LOP3.LUT R5, R63, 0x1f, RZ, 0xc0, !PT ;  /* 0x0000001f3f057812 */ /* 0x002fe200078ec0ff */
[----:B------:R-:W-:Y:S01]  /*0dd0*/  @!UP0 UMOV UR6, 0x400 ;  /* 0x0000040000068882 */ /* 0x000fe20000000000 */
[----:B------:R-:W-:-:S04]  /*0de0*/  @!UP0 UIADD3 UR4, UPT, UPT, -UR4, 0x100000, URZ ;  /* 0x0010000004048890 */ /* 0x000fc8000fffe1ff */
[----:B------:R-:W-:Y:S02]  /*0df0*/  @!UP0 USHF.L.U32 UR5, UR4, 0xb, URZ ;  /* 0x0000000b04058899 */ /* 0x000fe400080006ff */
[----:B------:R-:W-:Y:S02]  /*0e00*/  @!UP0 USHF.L.U32 UR4, UR4, 0x1, URZ ;  /* 0x0000000104048899 */ /* 0x000fe400080006ff */
[----:B------:R-:W-:Y:S01]  /*0e10*/  @!UP0 ULEA UR6, UR62, UR6, 0x18 ;  /* 0x000000063e068291 */ /* 0x000fe2000f8ec0ff */
[----:B------:R-:W-:Y:S01]  /*0e20*/  VOTEU.ALL UP0, P1 ;  /* 0x0000000000ff7886 */ /* 0x000fe20000800000 */
[----:B------:R-:W-:Y:S02]  /*0e30*/  UISETP.NE.AND UP5, UPT, UR20, URZ, UPT ;  /* 0x000000ff1400728c */ /* 0x000fe4000bfa5270 */
[----:B--2---:R-:W-:Y:S01]  /*0e40*/  UISETP.EQ.U32.AND UP6, UPT, UR7, 0x1, UPT ;  /* 0x000000010700788c */ /* 0x004fe2000bfc2070 */
[----:B------:R-:W1:Y:S07]  /*0e50*/  FENCE.VIEW.ASYNC.S ;  /* 0x00000000000073c6 */ /* 0x000e6e0000000000 */
[----:B-1----:R1:W2:Y:S01]  /*0e60*/  @!UP0 SYNCS.EXCH.64 URZ, [UR6+0x100], UR4 ;  /* 0x0001000406ff85b2 */ /* 0x0022a20008000100 */
[----:B------:R-:W-:Y:S05]  /*0e70*/  BRA.U !UP6, `(.L_x_15) ;  /* 0x000000010e087547 */ /* 0x000fea000b800000 */
[----:B--2---:R-:W-:Y:S01]  /*0e80*/  UCGABAR_ARV ;  /* 0x00000000000079c7 */ /* 0x004fe20008000000 */
[----:B------:R-:W-:Y:S05]  /*0e90*/  BRA `(.L_x_16) ;  /* 0x0000000000047947 */ /* 0x000fea0003800000 */
.L_x_15:
[----:B--2---:R-:W-:Y:S01]  /*0ea0*/  NOP ;  /* 0x0000000000007918 */ /* 0x004fe20000000000 */
.L_x_16:
[----:B------:R-:W2:Y:S01]  /*0eb0*/  S2UR UR22, SR_CTAID.X ;  /* 0x00000000001679c3 */ /* 0x000ea20000002500 */
[----:B------:R-:W-:-:S05]  /*0ec0*/  CS2R.32 R59, SR_CgaSize ;  /* 0x00000000003b7805 */ /* 0x000fca0000008a00 */
[----:B------:R-:W-:-:S05]  /*0ed0*/  IMAD R59, R59, -0xa0, RZ ;  /* 0xffffff603b3b7824 */ /* 0x000fca00078e02ff */
[----:B-1----:R-:W-:-:S14]  /*0ee0*/  R2UR UR5, R59 ;  /* 0x000000003b0572ca */ /* 0x002fdc00000e0000 */
[----:B------:R-:W1:Y:S01]  /*0ef0*/  LDCU UR5, c[0x0][UR5+0x2b0] ;  /* 0x00005600050577ac */ /* 0x000e620008000800 */
[----:B------:R-:W-:Y:S02]  /*0f00*/  R2UR UR9, R2 ;  /* 0x00000000020972ca */ /* 0x000fe400000e0000 */
[----:B------:R-:W-:-:S05]  /*0f10*/  CS2R.32 R59, SR_CgaSize ;  /* 0x00000000003b7805 */ /* 0x000fca0000008a00 */
[----:B------:R-:W-:-:S05]  /*0f20*/  IMAD R59, R59, -0xa0, RZ ;  /* 0xffffff603b3b7824 */ /* 0x000fca00078e02ff */
[----:B------:R-:W-:-:S14]  /*0f30*/  R2UR UR4, R59 ;  /* 0x000000003b0472ca */ /* 0x000fdc00000e0000 */
[----:B------:R-:W3:Y:S01]  /*0f40*/  LDCU UR4, c[0x0][UR4+0x2b4] ;  /* 0x00005680040477ac */ /* 0x000ee20008000800 */
[----:B------:R-:W4:Y:S01]  /*0f50*/  S2UR UR26, SR_CTAID.Y ;  /* 0x00000000001a79c3 */ /* 0x000f220000002600 */
[----:B------:R-:W-:-:S05]  /*0f60*/  CS2R.32 R59, SR_CgaSize ;  /* 0x00000000003b7805 */ /* 0x000fca0000008a00 */
[----:B------:R-:W-:-:S05]  /*0f70*/  IMAD R59, R59, -0xa0, RZ ;  /* 0xffffff603b3b7824 */ /* 0x000fca00078e02ff */
[----:B------:R-:W-:-:S14]  /*0f80*/  R2UR UR7, R59 ;  /* 0x000000003b0772ca */ /* 0x000fdc00000e0000 */
[----:B------:R-:W3:Y:S01]  /*0f90*/  LDCU UR7, c[0x0][UR7+0x2a0] ;  /* 0x00005400070777ac */ /* 0x000ee20008000800 */
[----:B------:R-:W-:-:S05]  /*0fa0*/  CS2R.32 R59, SR_CgaSize ;  /* 0x00000000003b7805 */ /* 0x000fca0000008a00 */
[----:B------:R-:W-:-:S05]  /*0fb0*/  IMAD R59, R59, -0xa0, RZ ;  /* 0xffffff603b3b7824 */ /* 0x000fca00078e02ff */
[----:B------:R-:W-:-:S14]  /*0fc0*/  R2UR UR8, R59 ;  /* 0x000000003b0872ca */ /* 0x000fdc00000e0000 */
[----:B------:R-:W3:Y:S01]  /*0fd0*/  LDCU UR8, c[0x0][UR8+0x2a4] ;  /* 0x00005480080877ac */ /* 0x000ee20008000800 */
[----:B------:R-:W-:Y:S01]  /*0fe0*/  UISETP.GT.U32.AND UP0, UPT, UR9, 0xffff, UPT ;  /* 0x0000ffff0900788c */ /* 0x000fe2000bf04070 */
[----:B------:R-:W3:Y:S01]  /*0ff0*/  LDCU UR21, c[0x0][0xb24] ;  /* 0x00016480ff1577ac */ /* 0x000ee20008000800 */
[----:B------:R-:W3:Y:S01]  /*1000*/  LDCU UR39, c[0x0][0xb24] ;  /* 0x00016480ff2777ac */ /* 0x000ee20008000800 */
[----:B--2---:R-:W-:Y:S01]  /*1010*/  I2FP.F32.U32 R4, UR22 ;  /* 0x0000001600047c45 */ /* 0x004fe20008201000 */
[----:B------:R-:W2:Y:S04]  /*1020*/  LDCU UR25, c[0x0][0xb30] ;  /* 0x00016600ff1977ac */ /* 0x000ea80008000800 */
[----:B-1----:R-:W-:Y:S01]  /*1030*/  FMUL R4, R4, UR5 ;  /* 0x0000000504047c20 */ /* 0x002fe20008400000 */
[----:B------:R-:W-:Y:S01]  /*1040*/  USEL UR5, UR9, 0xffff, !UP0 ;  /* 0x0000ffff09057887 */ /* 0x000fe2000c000000 */
[----:B----4-:R-:W-:Y:S01]  /*1050*/  I2FP.F32.U32 R3, UR26 ;  /* 0x0000001a00037c45 */ /* 0x010fe20008201000 */
[----:B------:R-:W-:-:S03]  /*1060*/  USHF.L.U32 UR31, UR62, 0x8, URZ ;  /* 0x000000083e1f7899 */ /* 0x000fc600080006ff */
[----:B------:R-:W1:Y:S01]  /*1070*/  F2I.U32.TRUNC.NTZ R4, R4 ;  /* 0x0000000400047305 */ /* 0x000e62000020f000 */
[----:B------:R-:W-:Y:S01]  /*1080*/  ULOP3.LUT UR30, UR5, 0xffff, URZ, 0xc0, !UPT ;  /* 0x0000ffff051e7892 */ /* 0x000fe2000f8ec0ff */
[----:B---3--:R-:W-:-:S06]  /*1090*/  FMUL R3, R3, UR4 ;  /* 0x0000000403037c20 */ /* 0x008fcc0008400000 */
[----:B------:R-:W3:Y:S01]  /*10a0*/  F2I.U32.TRUNC.NTZ R3, R3 ;  /* 0x0000000300037305 */ /* 0x000ee2000020f000 */
[----:B-1----:R-:W-:Y:S02]  /*10b0*/  R2UR UR4, R4 ;  /* 0x00000000040472ca */ /* 0x002fe400000e0000 */
[----:B------:R-:W-:Y:S02]  /*10c0*/  PRMT R4, RZ, 0x7610, R4 ;  /* 0x00007610ff047816 */ /* 0x000fe40000000004 */
[----:B---3--:R-:W-:Y:S02]  /*10d0*/  R2UR UR6, R3 ;  /* 0x00000000030672ca */ /* 0x008fe400000e0000 */
[----:B------:R-:W-:-:S07]  /*10e0*/  PRMT R3, RZ, 0x7610, R3 ;  /* 0x00007610ff037816 */ /* 0x000fce0000000003 */
[----:B------:R-:W-:-:S04]  /*10f0*/  UIADD3 UR5, UPT, UPT, -UR4, URZ, URZ ;  /* 0x000000ff04057290 */ /* 0x000fc8000fffe1ff */
[----:B------:R-:W-:Y:S02]  /*1100*/  UIMAD UR5, UR7, UR5, UR22 ;  /* 0x00000005070572a4 */ /* 0x000fe4000f8e0216 */
[----:B------:R-:W-:-:S04]  /*1110*/  UIADD3 UR4, UPT, UPT, -UR6, URZ, URZ ;  /* 0x000000ff06047290 */ /* 0x000fc8000fffe1ff */
[----:B------:R-:W-:Y:S01]  /*1120*/  IMAD.U32 R59, RZ, RZ, UR5 ;  /* 0x00000005ff3b7e24 */ /* 0x000fe2000f8e00ff */
[----:B------:R-:W-:-:S06]  /*1130*/  UIMAD UR4, UR8, UR4, UR26 ;  /* 0x00000004080472a4 */ /* 0x000fcc000f8e021a */
[----:B------:R-:W-:Y:S01]  /*1140*/  IMAD.U32 R58, RZ, RZ, UR4 ;  /* 0x00000004ff3a7e24 */ /* 0x000fe2000f8e00ff */
[----:B--2---:R-:W-:Y:S06]  /*1150*/  BRA.U UP5, `(.L_x_17) ;  /* 0x0000000105447547 */ /* 0x004fec000b800000 */
[----:B------:R-:W-:Y:S02]  /*1160*/  R2UR UR4, R58 ;  /* 0x000000003a0472ca */ /* 0x000fe400000e0000 */
[----:B------:R-:W-:-:S11]  /*1170*/  R2UR UR7, R59 ;  /* 0x000000003b0772ca */ /* 0x000fd600000e0000 */
[----:B------:R-:W-:Y:S02]  /*1180*/  UISETP.NE.AND UP0, UPT, UR4, URZ, UPT ;  /* 0x000000ff0400728c */ /* 0x000fe4000bf05270 */
[----:B------:R-:W-:Y:S02]  /*1190*/  ULOP3.LUT UR4, UR7, 0x2, URZ, 0x3c, !UPT ;  /* 0x0000000207047892 */ /* 0x000fe4000f8e3cff */
[----:B------:R-:W-:Y:S02]  /*11a0*/  UISETP.GT.U32.AND UP2, UPT, UR7, 0x1, UP0 ;  /* 0x000000010700788c */ /* 0x000fe40008744070 */
[----:B------:R-:W-:Y:S02]  /*11b0*/  UISETP.GT.U32.AND UP0, UPT, UR4, 0x1, UP0 ;  /* 0x000000010400788c */ /* 0x000fe40008704070 */
[----:B------:R-:W-:Y:S02]  /*11c0*/  USEL UR5, URZ, 0x2, UP2 ;  /* 0x00000002ff057887 */ /* 0x000fe40009000000 */
[----:B------:R-:W-:-:S02]  /*11d0*/  USEL UR6, URZ, 0x1, UP2 ;  /* 0x00000001ff067887 */ /* 0x000fc40009000000 */
[----:B------:R-:W-:Y:S02]  /*11e0*/  USEL UR4, URZ, 0x4, UP0 ;  /* 0x00000004ff047887 */ /* 0x000fe40008000000 */
[----:B------:R-:W-:Y:S02]  /*11f0*/  ULOP3.LUT UR7, UR7, 0xfffffffe, URZ, 0xc0, !UPT ;  /* 0xfffffffe07077892 */ /* 0x000fe4000f8ec0ff */
[----:B------:R-:W-:Y:S02]  /*1200*/  USEL UR8, URZ, 0x8, UP0 ;  /* 0x00000008ff087887 */ /* 0x000fe40008000000 */
[----:B------:R-:W-:-:S03]  /*1210*/  UIADD3 UR4, UPT, UPT, UR4, UR5, UR6 ;  /* 0x0000000504047290 */ /* 0x000fc6000fffe006 */
[----:B------:R-:W-:Y:S01]  /*1220*/  UMOV UR5, 0x3 ;  /* 0x0000000300057882 */ /* 0x000fe20000000000 */
[----:B------:R-:W-:Y:S02]  /*1230*/  UIADD3 UR4, UPT, UPT, UR4, UR8, URZ ;  /* 0x0000000804047290 */ /* 0x000fe4000fffe0ff */
[----:B------:R-:W-:-:S04]  /*1240*/  USHF.L.U32 UR5, UR5, UR7, URZ ;  /* 0x0000000705057299 */ /* 0x000fc800080006ff */
[----:B------:R-:W-:Y:S02]  /*1250*/  IMAD.U32 R4, RZ, RZ, UR4 ;  /* 0x00000004ff047e24 */ /* 0x000fe4000f8e00ff */
[----:B------:R-:W-:-:S07]  /*1260*/  IMAD.U32 R3, RZ, RZ, UR5 ;  /* 0x00000005ff037e24 */ /* 0x000fce000f8e00ff */
.L_x_17:
[----:B------:R-:W1:Y:S01]  /*1270*/  S2UR UR60, SR_CTAID.Z ;  /* 0x00000000003c79c3 */ /* 0x000e620000002700 */
[----:B------:R-:W-:Y:S01]  /*1280*/  UISETP.GE.AND UP0, UPT, UR21, 0x1, UPT ;  /* 0x000000011500788c */ /* 0x000fe2000bf06270 */
[----:B------:R-:W-:Y:S01]  /*1290*/  UMOV UR28, 0x5 ;  /* 0x00000005001c7882 */ /* 0x000fe20000000000 */
[----:B------:R-:W-:-:S07]  /*12a0*/  UMOV UR27, UR22 ;  /* 0x00000016001b7c82 */ /* 0x000fce0008000000 */
[----:B------:R-:W-:Y:S05]  /*12b0*/  BRA.U !UP0, `(.L_x_18) ;  /* 0x0000000108d47547 */ /* 0x000fea000b800000 */
[----:B------:R-:W2:Y:S01]  /*12c0*/  LDCU.128 UR16, c[0x0][0xb10] ;  /* 0x00016200ff1077ac */ /* 0x000ea20008000c00 */
[----:B------:R-:W3:Y:S01]  /*12d0*/  LDCU UR6, c[0x0][0x370] ;  /* 0x00006e00ff0677ac */ /* 0x000ee20008000800 */
[----:B------:R-:W4:Y:S01]  /*12e0*/  LDCU UR7, c[0x0][0x374] ;  /* 0x00006e80ff0777ac */ /* 0x000f220008000800 */
[----:B------:R-:W1:Y:S01]  /*12f0*/  LDCU UR23, c[0x0][0xb0c] ;  /* 0x00016180ff1777ac */ /* 0x000e620008000800 */
[----:B------:R-:W1:Y:S01]  /*1300*/  LDCU UR24, c[0x0][0xb20] ;  /* 0x00016400ff1877ac */ /* 0x000e620008000800 */
[----:B------:R-:W1:Y:S01]  /*1310*/  LDCU.64 UR8, c[0x0][0xb28] ;  /* 0x00016500ff0877ac */ /* 0x000e620008000a00 */
[----:B--2---:R-:W-:Y:S02]  /*1320*/  UISETP.NE.AND UP3, UPT, UR18, 0x1, UPT ;  /* 0x000000011200788c */ /* 0x004fe4000bf65270 */
[----:B----4-:R-:W-:Y:S02]  /*1330*/  UIMAD.WIDE.U32 UR10, UR7, UR19, URZ ;  /* 0x00000013070a72a5 */ /* 0x010fe4000f8e00ff */
[----:B---3--:R-:W-:-:S02]  /*1340*/  UIMAD.WIDE.U32 UR12, UR6, UR16, URZ ;  /* 0x00000010060c72a5 */ /* 0x008fc4000f8e00ff */
[----:B-1----:R-:W-:Y:S02]  /*1350*/  UISETP.NE.AND UP0, UPT, UR23, 0x1, UPT ;  /* 0x000000011700788c */ /* 0x002fe4000bf05270 */
[----:B------:R-:W-:Y:S01]  /*1360*/  UIMAD.WIDE.U32 UR4, UR22, UR16, URZ ;  /* 0x00000010160472a5 */ /* 0x000fe2000f8e00ff */
[----:B------:R-:W-:Y:S02]  /*1370*/  UMOV UR10, UR11 ;  /* 0x0000000b000a7c82 */ /* 0x000fe40008000000 */
[----:B------:R-:W-:Y:S01]  /*1380*/  UMOV UR12, UR13 ;  /* 0x0000000d000c7c82 */ /* 0x000fe20008000000 */
[----:B------:R-:W-:Y:S02]  /*1390*/  @UP3 USHF.R.U32.HI UR7, URZ, UR24, UR10 ;  /* 0x00000018ff073299 */ /* 0x000fe4000801160a */
[----:B------:R-:W-:Y:S01]  /*13a0*/  UISETP.NE.AND UP2, UPT, UR21, 0x1, UPT ;  /* 0x000000011500788c */ /* 0x000fe2000bf45270 */
[----:B------:R-:W-:Y:S02]  /*13b0*/  UMOV UR4, UR5 ;  /* 0x0000000500047c82 */ /* 0x000fe40008000000 */
[----:B------:R-:W-:-:S02]  /*13c0*/  @UP0 USHF.R.U32.HI UR6, URZ, UR17, UR12 ;  /* 0x00000011ff060299 */ /* 0x000fc4000801160c */
[----:B------:R-:W-:Y:S02]  /*13d0*/  USHF.R.U32.HI UR4, URZ, UR17, UR4 ;  /* 0x00000011ff047299 */ /* 0x000fe40008011604 */
[----:B------:R-:W-:Y:S02]  /*13e0*/  UIMAD.WIDE.U32 UR12, UR26, UR19, URZ ;  /* 0x000000131a0c72a5 */ /* 0x000fe4000f8e00ff */
[----:B------:R-:W-:Y:S02]  /*13f0*/  UIMAD.WIDE.U32 UR10, UR7, UR8, URZ ;  /* 0x00000008070a72a5 */ /* 0x000fe4000f8e00ff */
[----:B------:R-:W-:Y:S02]  /*1400*/  UIMAD.WIDE.U32 UR14, UR6, UR8, URZ ;  /* 0x00000008060e72a5 */ /* 0x000fe4000f8e00ff */
[----:B------:R-:W-:-:S03]  /*1410*/  USEL UR5, UR22, UR4, !UP0 ;  /* 0x0000000416057287 */ /* 0x000fc6000c000000 */
[----:B------:R-:W-:Y:S01]  /*1420*/  UMOV UR4, UR13 ;  /* 0x0000000d00047c82 */ /* 0x000fe20008000000 */
[----:B------:R-:W-:Y:S01]  /*1430*/  UMOV UR10, UR11 ;  /* 0x0000000b000a7c82 */ /* 0x000fe20008000000 */
[----:B------:R-:W-:Y:S02]  /*1440*/  USHF.R.U32.HI UR4, URZ, UR24, UR4 ;  /* 0x00000018ff047299 */ /* 0x000fe40008011604 */
[----:B------:R-:W-:Y:S01]  /*1450*/  @UP2 USHF.R.U32.HI UR7, URZ, UR9, UR10 ;  /* 0x00000009ff072299 */ /* 0x000fe2000801160a */
[----:B------:R-:W-:Y:S01]  /*1460*/  UMOV UR14, UR15 ;  /* 0x0000000f000e7c82 */ /* 0x000fe20008000000 */
[----:B------:R-:W-:Y:S02]  /*1470*/  USEL UR4, UR26, UR4, !UP3 ;  /* 0x000000041a047287 */ /* 0x000fe4000d800000 */
[----:B------:R-:W-:Y:S02]  /*1480*/  @UP2 USHF.R.U32.HI UR6, URZ, UR9, UR14 ;  /* 0x00000009ff062299 */ /* 0x000fe4000801160e */
[----:B------:R-:W-:-:S02]  /*1490*/  UIMAD UR7, UR7, UR21, URZ ;  /* 0x00000015070772a4 */ /* 0x000fc4000f8e02ff */
[----:B------:R-:W-:Y:S02]  /*14a0*/  UIMAD UR12, UR6, UR21, URZ ;  /* 0x00000015060c72a4 */ /* 0x000fe4000f8e02ff */
[----:B------:R-:W-:Y:S02]  /*14b0*/  UISETP.GE.AND UP0, UPT, UR4, UR7, UPT ;  /* 0x000000070400728c */ /* 0x000fe4000bf06270 */
[----:B------:R-:W-:Y:S02]  /*14c0*/  UIMAD.WIDE.U32 UR10, UR4, UR8, URZ ;  /* 0x00000008040a72a5 */ /* 0x000fe4000f8e00ff */
[----:B------:R-:W-:Y:S02]  /*14d0*/  UISETP.GE.OR UP0, UPT, UR5, UR12, UP0 ;  /* 0x0000000c0500728c */ /* 0x000fe40008706670 */
[----:B------:R-:W-:Y:S02]  /*14e0*/  UIMAD.WIDE.U32 UR12, UR5, UR8, URZ ;  /* 0x00000008050c72a5 */ /* 0x000fe4000f8e00ff */
[----:B------:R-:W-:Y:S01]  /*14f0*/  UIADD3 UR10, UPT, UPT, -UR4, URZ, URZ ;  /* 0x000000ff040a7290 */ /* 0x000fe2000fffe1ff */
[----:B------:R-:W-:Y:S01]  /*1500*/  UMOV UR8, UR11 ;  /* 0x0000000b00087c82 */ /* 0x000fe20008000000 */
[----:B------:R-:W-:-:S02]  /*1510*/  UIADD3 UR27, UPT, UPT, -UR5, URZ, URZ ;  /* 0x000000ff051b7290 */ /* 0x000fc4000fffe1ff */
[----:B------:R-:W-:-:S03]  /*1520*/  USHF.R.U32.HI UR8, URZ, UR9, UR8 ;  /* 0x00000009ff087299 */ /* 0x000fc60008011608 */
[----:B------:R-:W-:Y:S01]  /*1530*/  @!UP0 UMOV UR7, UR13 ;  /* 0x0000000d00078c82 */ /* 0x000fe20008000000 */
[----:B------:R-:W-:Y:S02]  /*1540*/  UIMAD UR26, UR18, UR10, UR26 ;  /* 0x0000000a121a72a4 */ /* 0x000fe4000f8e021a */
[----:B------:R-:W-:Y:S02]  /*1550*/  USEL UR8, UR4, UR8, !UP2 ;  /* 0x0000000804087287 */ /* 0x000fe4000d000000 */
[----:B------:R-:W-:Y:S02]  /*1560*/  @!UP0 USHF.R.U32.HI UR7, URZ, UR9, UR7 ;  /* 0x00000009ff078299 */ /* 0x000fe40008011607 */
[----:B------:R-:W-:Y:S02]  /*1570*/  UIADD3 UR9, UPT, UPT, -UR8, URZ, URZ ;  /* 0x000000ff08097290 */ /* 0x000fe4000fffe1ff */
[----:B------:R-:W-:Y:S02]  /*1580*/  @!UP0 USEL UR7, UR5, UR7, !UP2 ;  /* 0x0000000705078287 */ /* 0x000fe4000d000000 */
[----:B------:R-:W-:-:S02]  /*1590*/  UIMAD UR9, UR21, UR9, UR4 ;  /* 0x00000009150972a4 */ /* 0x000fc4000f8e0204 */
[----:B------:R-:W-:Y:S02]  /*15a0*/  @!UP0 UIADD3 UR8, UPT, UPT, UR8, -UR7, URZ ;  /* 0x8000000708088290 */ /* 0x000fe4000fffe0ff */
[----:B------:R-:W-:Y:S02]  /*15b0*/  @!UP0 UIMAD UR6, UR9, UR6, UR7 ;  /* 0x00000006090682a4 */ /* 0x000fe4000f8e0207 */
[----:B------:R-:W-:Y:S02]  /*15c0*/  @!UP0 UIMAD UR4, UR8, UR21, UR5 ;  /* 0x00000015080482a4 */ /* 0x000fe4000f8e0205 */
[----:B------:R-:W-:Y:S02]  /*15d0*/  UIMAD UR27, UR23, UR27, UR22 ;  /* 0x0000001b171b72a4 */ /* 0x000fe4000f8e0216 */
[----:B------:R-:W-:Y:S01]  /*15e0*/  UIMAD UR26, UR4, UR18, UR26 ;  /* 0x00000012041a72a4 */ /* 0x000fe2000f8e021a */
[----:B------:R-:W-:Y:S02]  /*15f0*/  @!UP0 UMOV UR5, UR6 ;  /* 0x0000000600058c82 */ /* 0x000fe40008000000 */
[----:B------:R-:W-:-:S12]  /*1600*/  UIMAD UR27, UR5, UR23, UR27 ;  /* 0x00000017051b72a4 */ /* 0x000fd8000f8e021b */
.L_x_18:
[----:B------:R-:W-:Y:S02]  /*1610*/  UISETP.NE.AND UP2, UPT, UR25, 0x1, UPT ;  /* 0x000000011900788c */ /* 0x000fe4000bf45270 */
[----:B------:R-:W-:Y:S02]  /*1620*/  UISETP.NE.AND UP0, UPT, UR20, 0x2, UPT ;  /* 0x000000021400788c */ /* 0x000fe4000bf05270 */
[----:B------:R-:W-:Y:S02]  /*1630*/  ULOP3.LUT UR31, UR31, 0x200, URZ, 0xc0, !UPT ;  /* 0x000002001f1f7892 */ /* 0x000fe4000f8ec0ff */
[----:B------:R-:W-:-:S03]  /*1640*/  USHF.L.U32 UR30, UR28, UR30, URZ ;  /* 0x0000001e1c1e7299 */ /* 0x000fc600080006ff */
[----:B------:R-:W-:Y:S09]  /*1650*/  BRA.U UP2, `(.L_x_19) ;  /* 0x0000000102407547 */ /* 0x000ff2000b800000 */
[----:B------:R-:W2:Y:S01]  /*1660*/  LDCU.128 UR8, c[0x0][0xb10] ;  /* 0x00016200ff0877ac */ /* 0x000ea20008000c00 */
[----:B------:R-:W3:Y:S01]  /*1670*/  LDCU UR12, c[0x0][0xb0c] ;  /* 0x00016180ff0c77ac */ /* 0x000ee20008000800 */
[----:B------:R-:W4:Y:S01]  /*1680*/  LDCU UR13, c[0x0][0xb20] ;  /* 0x00016400ff0d77ac */ /* 0x000f220008000800 */
[----:B--2---:R-:W-:Y:S02]  /*1690*/  UIMAD.WIDE.U32 UR4, UR27, UR8, URZ ;  /* 0x000000081b0472a5 */ /* 0x004fe4000f8e00ff */
[----:B------:R-:W-:Y:S02]  /*16a0*/  UIMAD.WIDE.U32 UR6, UR26, UR11, URZ ;  /* 0x0000000b1a0672a5 */ /* 0x000fe4000f8e00ff */
[----:B---3--:R-:W-:Y:S02]  /*16b0*/  UISETP.NE.AND UP2, UPT, UR12, 0x1, UPT ;  /* 0x000000010c00788c */ /* 0x008fe4000bf45270 */
[----:B------:R-:W-:-:S03]  /*16c0*/  USHF.R.U32.HI UR5, URZ, UR9, UR5 ;  /* 0x00000009ff057299 */ /* 0x000fc60008011605 */
[----:B------:R-:W-:Y:S01]  /*16d0*/  UMOV UR4, UR7 ;  /* 0x0000000700047c82 */ /* 0x000fe20008000000 */
[----:B------:R-:W-:Y:S02]  /*16e0*/  USEL UR5, UR27, UR5, !UP2 ;  /* 0x000000051b057287 */ /* 0x000fe4000d000000 */
[----:B------:R-:W-:Y:S02]  /*16f0*/  UISETP.NE.AND UP2, UPT, UR10, 0x1, UPT ;  /* 0x000000010a00788c */ /* 0x000fe4000bf45270 */
[----:B----4-:R-:W-:-:S04]  /*1700*/  USHF.R.U32.HI UR4, URZ, UR13, UR4 ;  /* 0x0000000dff047299 */ /* 0x010fc80008011604 */
[----:B------:R-:W-:-:S04]  /*1710*/  USEL UR4, UR26, UR4, !UP2 ;  /* 0x000000041a047287 */ /* 0x000fc8000d000000 */
[----:B------:R-:W-:Y:S02]  /*1720*/  UIADD3 UR6, UPT, UPT, -UR4, UR5, URZ ;  /* 0x0000000504067290 */ /* 0x000fe4000fffe1ff */
[----:B------:R-:W-:Y:S02]  /*1730*/  UIADD3 UR4, UPT, UPT, UR4, -UR5, URZ ;  /* 0x8000000504047290 */ /* 0x000fe4000fffe0ff */
[----:B------:R-:W-:Y:S02]  /*1740*/  UIMAD UR26, UR6, UR10, UR26 ;  /* 0x0000000a061a72a4 */ /* 0x000fe4000f8e021a */
[----:B------:R-:W-:-:S12]  /*1750*/  UIMAD UR27, UR4, UR12, UR27 ;  /* 0x0000000c041b72a4 */ /* 0x000fd8000f8e021b */
.L_x_19:
[----:B------:R-:W-:Y:S05]  /*1760*/  BRA.U !UP6, `(.L_x_20) ;  /* 0x000000010e0c7547 */ /* 0x000fea000b800000 */
[----:B------:R-:W-:Y:S01]  /*1770*/  UCGABAR_WAIT ;  /* 0x0000000000007dc7 */ /* 0x000fe20008000000 */
[----:B------:R-:W-:Y:S01]  /*1780*/  CCTL.IVALL ;  /* 0x00000000ff00798f */ /* 0x000fe20002000000 */
[----:B------:R-:W-:Y:S05]  /*1790*/  BRA `(.L_x_21) ;  /* 0x0000000000047947 */ /* 0x000fea0003800000 */
.L_x_20:
[----:B------:R-:W-:Y:S06]  /*17a0*/  BAR.SYNC.DEFER_BLOCKING 0x0 ;  /* 0x0000000000007b1d */ /* 0x000fec0000010000 */
.L_x_21:
[----:B------:R-:W-:Y:S05]  /*17b0*/  BRA.U UP0, `(.L_x_22) ;  /* 0x00000019001c7547 */ /* 0x000fea000b800000 */
[----:B------:R-:W2:Y:S01]  /*17c0*/  LDCU UR5, c[0x0][0x38c] ;  /* 0x00007180ff0577ac */ /* 0x000ea20008000800 */
[----:B------:R-:W-:Y:S01]  /*17d0*/  PLOP3.LUT P2, PT, PT, PT, UP4, 0x80, 0x8 ;  /* 0x000000000008781c */ /* 0x000fe20003f4f048 */
[----:B------:R-:W-:Y:S01]  /*17e0*/  IMAD.MOV.U32 R12, RZ, RZ, 0x1 ;  /* 0x00000001ff0c7424 */ /* 0x000fe200078e00ff */
[----:B------:R-:W-:Y:S01]  /*17f0*/  ISETP.NE.AND P3, PT, R5, RZ, P4 ;  /* 0x000000ff0500720c */ /* 0x000fe20002765270 */
[----:B------:R-:W-:Y:S01]  /*1800*/  UISETP.NE.AND UP1, UPT, UR20, URZ, UPT ;  /* 0x000000ff1400728c */ /* 0x000fe2000bf25270 */
[----:B------:R-:W-:Y:S02]  /*1810*/  PLOP3.LUT P2, PT, P2, PT, PT, 0x8, 0x80 ;  /* 0x000000000080781c */ /* 0x000fe4000174e170 */
[----:B------:R-:W-:Y:S01]  /*1820*/  CS2R R10, SRZ ;  /* 0x00000000000a7805 */ /* 0x000fe2000001ff00 */
[----:B------:R-:W-:Y:S01]  /*1830*/  IMAD.MOV.U32 R9, RZ, RZ, RZ ;  /* 0x000000ffff097224 */ /* 0x000fe200078e00ff */
[----:B------:R-:W3:Y:S01]  /*1840*/  LDCU UR64, c[0x0][0x370] ;  /* 0x00006e00ff4077ac */ /* 0x000ee20008000800 */
[----:B------:R-:W-:Y:S01]  /*1850*/  IMAD.MOV.U32 R8, RZ, RZ, 0x1 ;  /* 0x00000001ff087424 */ /* 0x000fe200078e00ff */
[----:B------:R-:W4:Y:S01]  /*1860*/  LDCU.64 UR54, c[0x0][0x348] ;  /* 0x00006900ff3677ac */ /* 0x000f220008000a00 */
[----:B------:R-:W-:-:S02]  /*1870*/  USHF.L.U32 UR71, UR22, 0x6, URZ ;  /* 0x0000000616477899 */ /* 0x000fc400080006ff */
[----:B--2---:R-:W-:Y:S02]  /*1880*/  UIADD3 UR6, UPT, UPT, UR5, 0x7f, URZ ;  /* 0x0000007f05067890 */ /* 0x004fe4000fffe0ff */
[----:B------:R-:W-:Y:S02]  /*1890*/  UIADD3 UR70, UPT, UPT, UR5, 0xfe, URZ ;  /* 0x000000fe05467890 */ /* 0x000fe4000fffe0ff */
[----:B------:R-:W-:Y:S01]  /*18a0*/  USHF.R.S32.HI UR4, URZ, 0x1f, UR6 ;  /* 0x0000001fff047899 */ /* 0x000fe20008011406 */
[----:B------:R-:W2:Y:S03]  /*18b0*/  LDCU UR63, c[0x0][0x374] ;  /* 0x00006e80ff3f77ac */ /* 0x000ea60008000800 */
[----:B------:R-:W-:Y:S02]  /*18c0*/  ULEA.HI UR4, UR4, UR6, URZ, 0x7 ;  /* 0x0000000604047291 */ /* 0x000fe4000f8f38ff */
[----:B------:R-:W-:-:S02]  /*18d0*/  USHF.L.U32 UR6, UR22, 0x5, URZ ;  /* 0x0000000516067899 */ /* 0x000fc400080006ff */
[----:B------:R-:W-:Y:S02]  /*18e0*/  USHF.R.S32.HI UR66, URZ, 0x7, UR4 ;  /* 0x00000007ff427899 */ /* 0x000fe40008011404 */
[----:B------:R-:W-:Y:S02]  /*18f0*/  UIADD3 UR4, UPT, UPT, UR5, -0x1, URZ ;  /* 0xffffffff05047890 */ /* 0x000fe4000fffe0ff */
[----:B------:R-:W-:Y:S02]  /*1900*/  UISETP.LT.U32.AND UP0, UPT, UR66, 0x4, UPT ;  /* 0x000000044200788c */ /* 0x000fe4000bf01070 */
[----:B------:R-:W-:Y:S02]  /*1910*/  UISETP.GE.U32.AND UP2, UPT, UR4, -0xff, UPT ;  /* 0xffffff010400788c */ /* 0x000fe4000bf46070 */
[----:B------:R-:W-:Y:S02]  /*1920*/  USEL UR65, UR66, 0x4, UP0 ;  /* 0x0000000442417887 */ /* 0x000fe40008000000 */
[----:B------:R-:W-:-:S02]  /*1930*/  ULOP3.LUT UR5, UR6, 0x20, URZ, 0xc0, !UPT ;  /* 0x0000002006057892 */ /* 0x000fc4000f8ec0ff */
[----:B------:R-:W-:Y:S02]  /*1940*/  UIADD3 UR4, UPT, UPT, UR65, -0x1, URZ ;  /* 0xffffffff41047890 */ /* 0x000fe4000fffe0ff */
[----:B------:R-:W-:Y:S02]  /*1950*/  USEL UR38, UR43, 0x2, UP1 ;  /* 0x000000022b267887 */ /* 0x000fe40008800000 */
[----:B------:R-:W-:Y:S02]  /*1960*/  ULEA.HI UR68, UR31, UR5, URZ, 0x1b ;  /* 0x000000051f447291 */ /* 0x000fe4000f8fd8ff */
[----:B------:R-:W-:Y:S02]  /*1970*/  @UP2 UIADD3 UR4, UPT, UPT, UR65, URZ, URZ ;  /* 0x000000ff41042290 */ /* 0x000fe4000fffe0ff */
[----:B------:R-:W-:Y:S02]  /*1980*/  UIADD3 UR69, UPT, UPT, UR66, -UR65, URZ ;  /* 0x8000004142457290 */ /* 0x000fe4000fffe0ff */
[----:B------:R-:W-:-:S02]  /*1990*/  UIADD3 UR45, UPT, UPT, UR4, 0x1, URZ ;  /* 0x00000001042d7890 */ /* 0x000fc4000fffe0ff */
[----:B------:R-:W-:Y:S01]  /*19a0*/  UIADD3 UR67, UPT, UPT, -UR4, URZ, URZ ;  /* 0x000000ff04437290 */ /* 0x000fe2000fffe1ff */
[----:B--234-:R-:W-:-:S11]  /*19b0*/  UMOV UR29, URZ ;  /* 0x000000ff001d7c82 */ /* 0x01cfd60008000000 */
.L_x_46:
[----:B------:R-:W-:Y:S01]  /*19c0*/  UISETP.NE.AND UP0, UPT, UR62, URZ, UPT ;  /* 0x000000ff3e00728c */ /* 0x000fe2000bf05270 */
[----:B------:R-:W2:Y:S08]  /*19d0*/  S2UR UR62, SR_CgaCtaId ;  /* 0x00000000003e79c3 */ /* 0x000eb00000008800 */
[----:B-1-3--:R-:W-:Y:S05]  /*19e0*/  BRA.U UP0, `(.L_x_23) ;  /* 0x0000000100347547 */ /* 0x00afea000b800000 */
[----:B------:R-:W3:Y:S01]  /*19f0*/  S2R R0, SR_CgaCtaId ;  /* 0x0000000000007919 */ /* 0x000ee20000008800 */
[----:B------:R-:W-:Y:S02]  /*1a00*/  MOV R3, 0x400 ;  /* 0x0000040000037802 */ /* 0x000fe40000000f00 */
[----:B------:R-:W-:Y:S02]  /*1a10*/  SHF.L.U32 R2, R8, 0x1f, RZ ;  /* 0x0000001f08027819 */ /* 0x000fe400000006ff */
[----:B---3--:R-:W-:-:S05]  /*1a20*/  LEA R0, R0, R3, 0x18 ;  /* 0x0000000300007211 */ /* 0x008fca00078ec0ff */
[----:B------:R-:W-:-:S04]  /*1a30*/  IMAD R3, R9, 0x8, R0 ;  /* 0x0000000809037824 */ /* 0x000fc800078e0200 */
[----:B------:R-:W3:Y:S02]  /*1a40*/  SYNCS.PHASECHK.TRANS64.TRYWAIT P0, [R3+URZ+0xf0], R2 ;  /* 0x0000f002030075a7 */ /* 0x000ee400080011ff */
[----:B---3--:R-:W-:Y:S05]  /*1a50*/  @!P0 BRA `(.L_x_24) ;  /* 0x0000006c00d88947 */ /* 0x008fea0003800000 */
.L_x_137:
[----:B------:R-:W-:Y:S01]  /*1a60*/  VIADD R9, R9, 0x1 ;  /* 0x0000000109097836 */ /* 0x000fe20000000000 */
[----:B------:R3:W-:Y:S04]  /*1a70*/  SYNCS.ARRIVE.TRANS64.A1T0 RZ, [R3+URZ+0xe0], RZ ;  /* 0x0000e0ff03ff79a7 */ /* 0x0007e800081000ff */
[----:B------:R-:W-:-:S04]  /*1a80*/  ISETP.NE.AND P0, PT, R9, 0x2, PT ;  /* 0x000000020900780c */ /* 0x000fc80003f05270 */
[----:B------:R-:W-:Y:S02]  /*1a90*/  SEL R9, R9, RZ, P0 ;  /* 0x000000ff09097207 */ /* 0x000fe40000000000 */
[----:B---3--:R-:W-:-:S04]  /*1aa0*/  SEL R3, RZ, 0x1, P0 ;  /* 0x00000001ff037807 */ /* 0x008fc80000000000 */
[----:B------:R-:W-:Y:S02]  /*1ab0*/  LOP3.LUT R8, R8, R3, RZ, 0x3c, !PT ;  /* 0x0000000308087212 */ /* 0x000fe400078e3cff */
.L_x_23:
[----:B------:R-:W-:Y:S01]  /*1ac0*/  UMOV UR22, 0x400 ;  /* 0x0000040000167882 */ /* 0x000fe20000000000 */
[----:B------:R-:W-:Y:S01]  /*1ad0*/  SHF.L.U32 R0, R12, 0x1f, RZ ;  /* 0x0000001f0c007819 */ /* 0x000fe200000006ff */
[----:B--2---:R-:W-:Y:S02]  /*1ae0*/  ULEA UR22, UR62, UR22, 0x18 ;  /* 0x000000163e167291 */ /* 0x004fe4000f8ec0ff */
[----:B------:R-:W-:Y:S02]  /*1af0*/  UISETP.GE.U32.AND UP0, UPT, UR70, 0xff, UPT ;  /* 0x000000ff4600788c */ /* 0x000fe4000bf06070 */
[----:B------:R-:W-:Y:S01]  /*1b00*/  ULEA UR4, UR29, UR22, 0x3 ;  /* 0x000000161d047291 */ /* 0x000fe2000f8e18ff */
[----:B------:R-:W-:-:S08]  /*1b10*/  UMOV UR21, URZ ;  /* 0x000000ff00157c82 */ /* 0x000fd00008000000 */
[----:B------:R2:W3:Y:S01]  /*1b20*/  SYNCS.PHASECHK.TRANS64.TRYWAIT P1, [UR4+0x20], R0 ;  /* 0x00002000ff0075a7 */ /* 0x0004e20008021104 */
[----:B------:R-:W-:Y:S02]  /*1b30*/  ULEA.HI UR4, UR27, UR27, URZ, 0x1 ;  /* 0x0000001b1b047291 */ /* 0x000fe4000f8f08ff */
[----:B------:R-:W-:Y:S02]  /*1b40*/  ULEA UR27, UR26, UR68, 0x6 ;  /* 0x000000441a1b7291 */ /* 0x000fe4000f8e30ff */
[----:B------:R-:W-:-:S04]  /*1b50*/  USHF.L.U32 UR4, UR4, 0x6, URZ ;  /* 0x0000000604047899 */ /* 0x000fc800080006ff */
[----:B------:R-:W-:-:S04]  /*1b60*/  ULOP3.LUT UR59, UR4, 0xffffff80, URZ, 0xc0, !UPT ;  /* 0xffffff80043b7892 */ /* 0x000fc8000f8ec0ff */
[----:B------:R-:W-:Y:S01]  /*1b70*/  ULOP3.LUT UR59, UR59, 0x40, UR71, 0xf8, !UPT ;  /* 0x000000403b3b7892 */ /* 0x000fe2000f8ef847 */
[----:B------:R-:W-:Y:S11]  /*1b80*/  BRA.U !UP0, `(.L_x_25) ;  /* 0x0000000508607547 */ /* 0x000ff6000b800000 */
[----:B------:R-:W-:Y:S01]  /*1b90*/  UMOV UR23, UR67 ;  /* 0x0000004300177c82 */ /* 0x000fe20008000000 */
[----:B------:R-:W-:Y:S01]  /*1ba0*/  UMOV UR6, UR29 ;  /* 0x0000001d00067c82 */ /* 0x000fe20008000000 */
[----:B------:R-:W-:-:S05]  /*1bb0*/  UMOV UR42, 0x40 ;  /* 0x00000040002a7882 */ /* 0x000fca0000000000 */
.L_x_33:
[----:B------:R-:W-:Y:S01]  /*1bc0*/  ULEA UR7, UR6, UR22, 0x3 ;  /* 0x0000001606077291 */ /* 0x000fe2000f8e18ff */
[----:B---3--:R-:W-:Y:S01]  /*1bd0*/  @P4 MOV R2, 0x18000 ;  /* 0x0001800000024802 */ /* 0x008fe20000000f00 */
[----:B-123--:R-:W-:Y:S10]  /*1be0*/  @P1 BRA `(.L_x_26) ;  /* 0x00000000000c1947 */ /* 0x00eff40003800000 */
[----:B------:R-:W-:-:S04]  /*1bf0*/  SHF.L.U32 R3, R12, 0x1f, RZ ;  /* 0x0000001f0c037819 */ /* 0x000fc800000006ff */
[----:B------:R-:W3:Y:S02]  /*1c00*/  SYNCS.PHASECHK.TRANS64.TRYWAIT P0, [UR7+0x20], R3 ;  /* 0x00002003ff0075a7 */ /* 0x000ee40008001107 */
[----:B---3--:R-:W-:Y:S05]  /*1c10*/  @!P0 BRA `(.L_x_27) ;  /* 0x0000006c007c8947 */ /* 0x008fea0003800000 */
.L_x_26:
[----:B------:R3:W-:Y:S01]  /*1c20*/  @P4 SYNCS.ARRIVE.TRANS64 RZ, [UR7], R2 ;  /* 0x00000002ffff49a7 */ /* 0x0007e20008000007 */
[----:B------:R-:W-:Y:S02]  /*1c30*/  ULOP3.LUT UR4, UR38, 0x2, URZ, 0xfc, !UPT ;  /* 0x0000000226047892 */ /* 0x000fe4000f8efcff */
[----:B------:R-:W-:Y:S02]  /*1c40*/  UIADD3 UR23, UPT, UPT, UR23, 0x1, URZ ;  /* 0x0000000117177890 */ /* 0x000fe4000fffe0ff */
[----:B------:R-:W-:Y:S02]  /*1c50*/  UISETP.NE.AND UP0, UPT, UR4, 0x2, UPT ;  /* 0x000000020400788c */ /* 0x000fe4000bf05270 */
[----:B------:R-:W-:-:S07]  /*1c60*/  UISETP.NE.AND UP2, UPT, UR23, 0x1, UPT ;  /* 0x000000011700788c */ /* 0x000fce000bf45270 */
[----:B------:R-:W-:Y:S05]  /*1c70*/  BRA.U UP0, `(.L_x_28) ;  /* 0x0000000100047547 */ /* 0x000fea000b800000 */
[----:B-1----:R-:W-:Y:S05]  /*1c80*/  BPT.TRAP 0x1 ;  /* 0x000000040000795c */ /* 0x002fea0000300000 */
.L_x_28:
[----:B------:R-:W-:Y:S04]  /*1c90*/  BSSY.RECONVERGENT B0, `(.L_x_29) ;  /* 0x0000003000007945 */ /* 0x000fe80003800200 */
[----:B------:R-:W-:Y:S05]  /*1ca0*/  @!P3 BRA `(.L_x_30) ;  /* 0x000000000004b947 */ /* 0x000fea0003800000 */
[----:B-1----:R-:W-:Y:S05]  /*1cb0*/  BPT.TRAP 0x1 ;  /* 0x000000040000795c */ /* 0x002fea0000300000 */
.L_x_30:
[----:B-1----:R-:W-:Y:S05]  /*1cc0*/  BSYNC.RECONVERGENT B0 ;  /* 0x0000000000007941 */ /* 0x002fea0003800200 */
.L_x_29:
[----:B------:R-:W-:Y:S01]  /*1cd0*/  UIADD3 UR4, UPT, UPT, UR6, 0x1, URZ ;  /* 0x0000000106047890 */ /* 0x000fe2000fffe0ff */
[----:B------:R-:W-:Y:S01]  /*1ce0*/  BSSY.RECONVERGENT B0, `(.L_x_31) ;  /* 0x000003e000007945 */ /* 0x000fe20003800200 */
[----:B------:R-:W-:Y:S02]  /*1cf0*/  ELECT P0, URZ, PT ;  /* 0x0000000000ff782f */ /* 0x000fe40003800000 */
[----:B------:R-:W-:-:S04]  /*1d00*/  UISETP.NE.AND UP0, UPT, UR4, 0x4, UPT ;  /* 0x000000040400788c */ /* 0x000fc8000bf05270 */
[----:B------:R-:W-:Y:S02]  /*1d10*/  USEL UR5, URZ, 0x1, UP0 ;  /* 0x00000001ff057887 */ /* 0x000fe40008000000 */
[----:B------:R-:W-:-:S04]  /*1d20*/  USEL UR29, UR4, URZ, UP0 ;  /* 0x000000ff041d7287 */ /* 0x000fc80008000000 */
[----:B------:R-:W-:Y:S01]  /*1d30*/  ULEA UR4, UR29, UR22, 0x3 ;  /* 0x000000161d047291 */ /* 0x000fe2000f8e18ff */
[----:B------:R-:W-:-:S04]  /*1d40*/  LOP3.LUT R12, R12, UR5, RZ, 0x3c, !PT ;  /* 0x000000050c0c7c12 */ /* 0x000fc8000f8e3cff */
[----:B--2---:R-:W-:-:S04]  /*1d50*/  SHF.L.U32 R0, R12, 0x1f, RZ ;  /* 0x0000001f0c007819 */ /* 0x004fc800000006ff */
[----:B------:R1:W2:Y:S01]  /*1d60*/  SYNCS.PHASECHK.TRANS64.TRYWAIT P1, [UR4+0x20], R0 ;  /* 0x00002000ff0075a7 */ /* 0x0002a20008021104 */
[----:B------:R-:W-:Y:S05]  /*1d70*/  @!P0 BRA `(.L_x_32) ;  /* 0x0000000000d08947 */ /* 0x000fea0003800000 */
[----:B------:R-:W-:Y:S02]  /*1d80*/  ULEA UR32, UR6, UR22, 0xf ;  /* 0x0000001606207291 */ /* 0x000fe4000f8e78ff */
[----:B------:R-:W-:Y:S02]  /*1d90*/  UIADD3 UR4, UP1, UPT, UR54, 0x80, URZ ;  /* 0x0000008036047890 */ /* 0x000fe4000ff3e0ff */
[----:B------:R-:W-:Y:S02]  /*1da0*/  ULEA UR13, UR6, UR31, 0xc ;  /* 0x0000001f060d7291 */ /* 0x000fe4000f8e60ff */
[----:B------:R-:W-:Y:S02]  /*1db0*/  UIADD3 UR14, UP0, UPT, UR54, 0x180, URZ ;  /* 0x00000180360e7890 */ /* 0x000fe4000ff1e0ff */
[----:B------:R-:W-:Y:S02]  /*1dc0*/  UIADD3 UR58, UPT, UPT, UR42, -0x40, URZ ;  /* 0xffffffc02a3a7890 */ /* 0x000fe4000fffe0ff */
[----:B------:R-:W-:-:S02]  /*1dd0*/  ULOP3.LUT UR57, UR7, 0xfefffff8, URZ, 0xc0, !UPT ;  /* 0xfefffff807397892 */ /* 0x000fc4000f8ec0ff */
[----:B------:R-:W-:Y:S02]  /*1de0*/  UIADD3.X UR5, UPT, UPT, URZ, UR55, URZ, UP1, !UPT ;  /* 0x00000037ff057290 */ /* 0x000fe40008ffe4ff */
[----:B------:R-:W-:Y:S02]  /*1df0*/  ULEA UR13, UR13, UR22, 0x2 ;  /* 0x000000160d0d7291 */ /* 0x000fe4000f8e10ff */
[----:B------:R-:W-:Y:S02]  /*1e00*/  UIADD3 UR56, UPT, UPT, UR32, 0x6400, URZ ;  /* 0x0000640020387890 */ /* 0x000fe4000fffe0ff */
[----:B------:R-:W-:Y:S02]  /*1e10*/  UIADD3 UR50, UPT, UPT, UR42, -0x20, URZ ;  /* 0xffffffe02a327890 */ /* 0x000fe4000fffe0ff */
[----:B------:R-:W-:Y:S02]  /*1e20*/  UIADD3 UR48, UPT, UPT, UR32, 0x8400, URZ ;  /* 0x0000840020307890 */ /* 0x000fe4000fffe0ff */
[----:B------:R-:W-:-:S02]  /*1e30*/  UIADD3 UR40, UPT, UPT, UR32, 0xa400, URZ ;  /* 0x0000a40020287890 */ /* 0x000fc4000fffe0ff */
[----:B------:R-:W-:Y:S02]  /*1e40*/  UIADD3 UR34, UPT, UPT, UR42, 0x20, URZ ;  /* 0x000000202a227890 */ /* 0x000fe4000fffe0ff */
[----:B------:R-:W-:Y:S02]  /*1e50*/  UIADD3 UR32, UPT, UPT, UR32, 0xc400, URZ ;  /* 0x0000c40020207890 */ /* 0x000fe4000fffe0ff */
[----:B------:R-:W-:Y:S02]  /*1e60*/  UIADD3.X UR15, UPT, UPT, URZ, UR55, URZ, UP0, !UPT ;  /* 0x00000037ff0f7290 */ /* 0x000fe400087fe4ff */
[----:B------:R-:W-:Y:S02]  /*1e70*/  UPRMT UR21, URZ, 0x5410, UR30 ;  /* 0x00005410ff157896 */ /* 0x000fe4000800001e */
[----:B------:R-:W-:Y:S02]  /*1e80*/  UIADD3 UR24, UPT, UPT, UR13, 0x26400, URZ ;  /* 0x000264000d187890 */ /* 0x000fe4000fffe0ff */
[----:B------:R-:W-:Y:S01]  /*1e90*/  UIADD3 UR8, UPT, UPT, UR13, 0x27400, URZ ;  /* 0x000274000d087890 */ /* 0x000fe2000fffe0ff */
[----:B------:R-:W-:Y:S01]  /*1ea0*/  UMOV UR46, 0x0 ;  /* 0x00000000002e7882 */ /* 0x000fe20000000000 */
[----:B------:R-:W-:Y:S01]  /*1eb0*/  UMOV UR47, 0x10000000 ;  /* 0x10000000002f7882 */ /* 0x000fe20000000000 */
[----:B------:R-:W-:Y:S01]  /*1ec0*/  UMOV UR51, UR59 ;  /* 0x0000003b00337c82 */ /* 0x000fe20008000000 */
[----:B------:R-:W-:Y:S01]  /*1ed0*/  UMOV UR52, UR60 ;  /* 0x0000003c00347c82 */ /* 0x000fe20008000000 */
[----:B------:R-:W-:Y:S01]  /*1ee0*/  UMOV UR49, UR57 ;  /* 0x0000003900317c82 */ /* 0x000fe20008000000 */
[----:B------:R-:W-:Y:S01]  /*1ef0*/  UMOV UR43, UR59 ;  /* 0x0000003b002b7c82 */ /* 0x000fe20008000000 */
[----:B------:R-:W-:Y:S01]  /*1f00*/  UMOV UR44, UR60 ;  /* 0x0000003c002c7c82 */ /* 0x000fe20008000000 */
[----:B------:R-:W-:Y:S01]  /*1f10*/  UMOV UR41, UR57 ;  /* 0x0000003900297c82 */ /* 0x000fe20008000000 */
[----:B------:R-:W-:Y:S01]  /*1f20*/  UTMALDG.3D.2CTA [UR56], [UR4], desc[UR46] ;  /* 0x00002e38040075b4 */ /* 0x000fe20008211000 */
[----:B------:R-:W-:Y:S01]  /*1f30*/  UMOV UR35, UR59 ;  /* 0x0000003b00237c82 */ /* 0x000fe20008000000 */
        /* <DEDUP_REMOVED lines=10> */
[----:B------:R-:W-:Y:S01]  /*1fe0*/  UIADD3 UR16, UPT, UPT, UR13, 0x28400, URZ ;  /* 0x000284000d107890 */ /* 0x000fe2000fffe0ff */
[----:B------:R-:W-:Y:S01]  /*1ff0*/  UMOV UR18, UR42 ;  /* 0x0000002a00127c82 */ /* 0x000fe20008000000 */
[----:B------:R-:W-:Y:S01]  /*2000*/  UMOV UR19, UR27 ;  /* 0x0000001b00137c82 */ /* 0x000fe20008000000 */
[----:B------:R-:W-:Y:S01]  /*2010*/  UTMALDG.3D.2CTA [UR40], [UR4], desc[UR46] ;  /* 0x00002e28040075b4 */ /* 0x000fe20008211000 */
[----:B------:R-:W-:Y:S01]  /*2020*/  UMOV UR20, UR60 ;  /* 0x0000003c00147c82 */ /* 0x000fe20008000000 */
[----:B------:R-:W-:Y:S01]  /*2030*/  UMOV UR17, UR57 ;  /* 0x0000003900117c82 */ /* 0x000fe20008000000 */
[----:B------:R-:W-:Y:S01]  /*2040*/  UTMALDG.3D.2CTA [UR32], [UR4], desc[UR46] ;  /* 0x00002e20040075b4 */ /* 0x000fe20008211000 */
[----:B------:R-:W-:Y:S01]  /*2050*/  UTMALDG.3D.MULTICAST.2CTA [UR24], [UR14], UR21, desc[UR46] ;  /* 0x00002e180e0073b4 */ /* 0x000fe20008211815 */
[----:B------:R4:W-:Y:S01]  /*2060*/  UTMALDG.3D.MULTICAST.2CTA [UR8], [UR14], UR21, desc[UR46] ;  /* 0x00002e080e0073b4 */ /* 0x0009e20008211815 */
[----:B------:R1:W-:Y:S01]  /*2070*/  UTMALDG.3D.MULTICAST.2CTA [UR16], [UR14], UR21, desc[UR46] ;  /* 0x00002e100e0073b4 */ /* 0x0003e20008211815 */
[----:B----4-:R-:W-:Y:S01]  /*2080*/  UIADD3 UR8, UPT, UPT, UR13, 0x29400, URZ ;  /* 0x000294000d087890 */ /* 0x010fe2000fffe0ff */
[----:B------:R-:W-:-:S08]  /*2090*/  UMOV UR10, UR34 ;  /* 0x00000022000a7c82 */ /* 0x000fd00008000000 */
[----:B------:R1:W-:Y:S02]  /*20a0*/  UTMALDG.3D.MULTICAST.2CTA [UR8], [UR14], UR21, desc[UR46] ;  /* 0x00002e080e0073b4 */ /* 0x0003e40008211815 */
[----:B-1----:R-:W-:Y:S01]  /*20b0*/  NOP ;  /* 0x0000000000007918 */ /* 0x002fe20000000000 */
.L_x_32:
[----:B------:R-:W-:Y:S05]  /*20c0*/  BSYNC.RECONVERGENT B0 ;  /* 0x0000000000007941 */ /* 0x000fea0003800200 */
.L_x_31:
[----:B------:R-:W-:Y:S01]  /*20d0*/  UIADD3 UR42, UPT, UPT, UR42, 0x80, URZ ;  /* 0x000000802a2a7890 */ /* 0x000fe2000fffe0ff */
[----:B------:R-:W-:Y:S01]  /*20e0*/  UMOV UR6, UR29 ;  /* 0x0000001d00067c82 */ /* 0x000fe20008000000 */
[----:B------:R-:W-:Y:S01]  /*20f0*/  UMOV UR21, UR45 ;  /* 0x0000002d00157c82 */ /* 0x000fe20008000000 */
[----:B------:R-:W-:Y:S09]  /*2100*/  BRA.U UP2, `(.L_x_33) ;  /* 0xfffffff902ac7547 */ /* 0x000ff2000b83ffff */
.L_x_25:
[----:B------:R-:W-:Y:S01]  /*2110*/  ULEA UR4, UR29, UR22, 0x3 ;  /* 0x000000161d047291 */ /* 0x000fe2000f8e18ff */
[----:B-12---:R-:W-:Y:S01]  /*2120*/  SHF.L.U32 R0, R12, 0x1f, RZ ;  /* 0x0000001f0c007819 */ /* 0x006fe200000006ff */
[----:B------:R-:W-:Y:S01]  /*2130*/  @!P2 SYNCS.ARRIVE.TRANS64.A1T0 RZ, [UR22+0x78], RZ ;  /* 0x000078ffffffa9a7 */ /* 0x000fe20008100016 */
[----:B------:R-:W-:-:S06]  /*2140*/  UISETP.GT.AND UP0, UPT, UR66, UR65, UPT ;  /* 0x000000414200728c */ /* 0x000fcc000bf04270 */
[----:B---3--:R1:W2:Y:S03]  /*2150*/  SYNCS.PHASECHK.TRANS64.TRYWAIT P1, [UR4+0x20], R0 ;  /* 0x00002000ff0075a7 */ /* 0x0082a60008021104 */
[----:B------:R-:W-:Y:S05]  /*2160*/  BRA.U !UP0, `(.L_x_34) ;  /* 0x0000000508587547 */ /* 0x000fea000b800000 */
[----:B------:R-:W-:Y:S01]  /*2170*/  UIADD3 UR37, UPT, UPT, UR69, UR21, URZ ;  /* 0x0000001545257290 */ /* 0x000fe2000fffe0ff */
[----:B------:R-:W-:-:S11]  /*2180*/  UMOV UR6, UR29 ;  /* 0x0000001d00067c82 */ /* 0x000fd60008000000 */
.L_x_42:
[----:B------:R-:W-:Y:S01]  /*2190*/  ULEA UR7, UR6, UR22, 0x3 ;  /* 0x0000001606077291 */ /* 0x000fe2000f8e18ff */
[----:B--2---:R-:W-:Y:S01]  /*21a0*/  @P4 MOV R2, 0x18000 ;  /* 0x0001800000024802 */ /* 0x004fe20000000f00 */
[----:B--23--:R-:W-:Y:S10]  /*21b0*/  @P1 BRA `(.L_x_35) ;  /* 0x00000000000c1947 */ /* 0x00cff40003800000 */
[----:B------:R-:W-:-:S04]  /*21c0*/  SHF.L.U32 R3, R12, 0x1f, RZ ;  /* 0x0000001f0c037819 */ /* 0x000fc800000006ff */
[----:B------:R-:W2:Y:S02]  /*21d0*/  SYNCS.PHASECHK.TRANS64.TRYWAIT P0, [UR7+0x20], R3 ;  /* 0x00002003ff0075a7 */ /* 0x000ea40008001107 */
[----:B--2---:R-:W-:Y:S05]  /*21e0*/  @!P0 BRA `(.L_x_36) ;  /* 0x0000006800208947 */ /* 0x004fea0003800000 */
.L_x_35:
[----:B------:R2:W-:Y:S01]  /*21f0*/  @P4 SYNCS.ARRIVE.TRANS64 RZ, [UR7], R2 ;  /* 0x00000002ffff49a7 */ /* 0x0005e20008000007 */
[----:B------:R-:W-:-:S04]  /*2200*/  ULOP3.LUT UR4, UR38, 0x2, URZ, 0xfc, !UPT ;  /* 0x0000000226047892 */ /* 0x000fc8000f8efcff */
[----:B------:R-:W-:-:S09]  /*2210*/  UISETP.NE.AND UP0, UPT, UR4, 0x2, UPT ;  /* 0x000000020400788c */ /* 0x000fd2000bf05270 */
[----:B------:R-:W-:Y:S05]  /*2220*/  BRA.U UP0, `(.L_x_37) ;  /* 0x0000000100047547 */ /* 0x000fea000b800000 */
[----:B------:R-:W-:Y:S05]  /*2230*/  BPT.TRAP 0x1 ;  /* 0x000000040000795c */ /* 0x000fea0000300000 */
.L_x_37:
[----:B------:R-:W-:Y:S04]  /*2240*/  BSSY.RECONVERGENT B0, `(.L_x_38) ;  /* 0x0000003000007945 */ /* 0x000fe80003800200 */
[----:B------:R-:W-:Y:S05]  /*2250*/  @!P3 BRA `(.L_x_39) ;  /* 0x000000000004b947 */ /* 0x000fea0003800000 */
[----:B------:R-:W-:Y:S05]  /*2260*/  BPT.TRAP 0x1 ;  /* 0x000000040000795c */ /* 0x000fea0000300000 */
.L_x_39:
[----:B------:R-:W-:Y:S05]  /*2270*/  BSYNC.RECONVERGENT B0 ;  /* 0x0000000000007941 */ /* 0x000fea0003800200 */
.L_x_38:
        /* <DEDUP_REMOVED lines=8> */
[----:B-1----:R-:W-:-:S04]  /*2300*/  SHF.L.U32 R0, R12, 0x1f, RZ ;  /* 0x0000001f0c007819 */ /* 0x002fc800000006ff */
[----:B------:R1:W3:Y:S01]  /*2310*/  SYNCS.PHASECHK.TRANS64.TRYWAIT P1, [UR4+0x20], R0 ;  /* 0x00002000ff0075a7 */ /* 0x0002e20008021104 */
[----:B------:R-:W-:Y:S05]  /*2320*/  @!P0 BRA `(.L_x_41) ;  /* 0x0000000000d48947 */ /* 0x000fea0003800000 */
[----:B------:R-:W-:Y:S02]  /*2330*/  ULEA UR32, UR6, UR22, 0xf ;  /* 0x0000001606207291 */ /* 0x000fe4000f8e78ff */
[----:B------:R-:W-:Y:S02]  /*2340*/  UIADD3 UR4, UP1, UPT, UR54, 0x80, URZ ;  /* 0x0000008036047890 */ /* 0x000fe4000ff3e0ff */
[----:B------:R-:W-:Y:S02]  /*2350*/  ULEA UR13, UR6, UR31, 0xc ;  /* 0x0000001f060d7291 */ /* 0x000fe4000f8e60ff */
[----:B------:R-:W-:Y:S02]  /*2360*/  USHF.L.U32 UR58, UR21, 0x7, URZ ;  /* 0x00000007153a7899 */ /* 0x000fe400080006ff */
[----:B------:R-:W-:Y:S02]  /*2370*/  UIADD3 UR14, UP0, UPT, UR54, 0x180, URZ ;  /* 0x00000180360e7890 */ /* 0x000fe4000ff1e0ff */
[----:B------:R-:W-:-:S02]  /*2380*/  ULOP3.LUT UR57, UR7, 0xfefffff8, URZ, 0xc0, !UPT ;  /* 0xfefffff807397892 */ /* 0x000fc4000f8ec0ff */
[----:B------:R-:W-:Y:S02]  /*2390*/  UIADD3.X UR5, UPT, UPT, URZ, UR55, URZ, UP1, !UPT ;  /* 0x00000037ff057290 */ /* 0x000fe40008ffe4ff */
[----:B------:R-:W-:Y:S02]  /*23a0*/  ULEA UR13, UR13, UR22, 0x2 ;  /* 0x000000160d0d7291 */ /* 0x000fe4000f8e10ff */
[----:B------:R-:W-:Y:S02]  /*23b0*/  UIADD3 UR56, UPT, UPT, UR32, 0x6400, URZ ;  /* 0x0000640020387890 */ /* 0x000fe4000fffe0ff */
[----:B------:R-:W-:Y:S02]  /*23c0*/  UIADD3 UR50, UPT, UPT, UR58, 0x20, URZ ;  /* 0x000000203a327890 */ /* 0x000fe4000fffe0ff */
[----:B------:R-:W-:Y:S02]  /*23d0*/  UIADD3 UR48, UPT, UPT, UR32, 0x8400, URZ ;  /* 0x0000840020307890 */ /* 0x000fe4000fffe0ff */
[----:B------:R-:W-:-:S02]  /*23e0*/  UIADD3 UR42, UPT, UPT, UR58, 0x40, URZ ;  /* 0x000000403a2a7890 */ /* 0x000fc4000fffe0ff */
[----:B------:R-:W-:Y:S02]  /*23f0*/  UIADD3 UR40, UPT, UPT, UR32, 0xa400, URZ ;  /* 0x0000a40020287890 */ /* 0x000fe4000fffe0ff */
[----:B------:R-:W-:Y:S02]  /*2400*/  UIADD3 UR34, UPT, UPT, UR58, 0x60, URZ ;  /* 0x000000603a227890 */ /* 0x000fe4000fffe0ff */
[----:B------:R-:W-:Y:S02]  /*2410*/  UIADD3 UR32, UPT, UPT, UR32, 0xc400, URZ ;  /* 0x0000c40020207890 */ /* 0x000fe4000fffe0ff */
[----:B------:R-:W-:Y:S02]  /*2420*/  UIADD3.X UR15, UPT, UPT, URZ, UR55, URZ, UP0, !UPT ;  /* 0x00000037ff0f7290 */ /* 0x000fe400087fe4ff */
[----:B------:R-:W-:Y:S02]  /*2430*/  UPRMT UR23, URZ, 0x5410, UR30 ;  /* 0x00005410ff177896 */ /* 0x000fe4000800001e */
[----:B------:R-:W-:-:S02]  /*2440*/  UIADD3 UR24, UPT, UPT, UR13, 0x26400, URZ ;  /* 0x000264000d187890 */ /* 0x000fc4000fffe0ff */
        /* <DEDUP_REMOVED lines=35> */
.L_x_41:
[----:B------:R-:W-:Y:S05]  /*2680*/  BSYNC.RECONVERGENT B0 ;  /* 0x0000000000007941 */ /* 0x000fea0003800200 */
.L_x_40:
[----:B------:R-:W-:Y:S01]  /*2690*/  UIADD3 UR21, UPT, UPT, UR21, 0x1, URZ ;  /* 0x0000000115157890 */ /* 0x000fe2000fffe0ff */
[----:B------:R-:W-:-:S03]  /*26a0*/  UMOV UR6, UR29 ;  /* 0x0000001d00067c82 */ /* 0x000fc60008000000 */
[----:B------:R-:W-:-:S09]  /*26b0*/  UISETP.NE.AND UP0, UPT, UR21, UR37, UPT ;  /* 0x000000251500728c */ /* 0x000fd2000bf05270 */
[----:B------:R-:W-:Y:S05]  /*26c0*/  BRA.U UP0, `(.L_x_42) ;  /* 0xfffffff900b07547 */ /* 0x000fea000b83ffff */
.L_x_34:
[C---:B------:R-:W-:Y:S01]  /*26d0*/  LEA R3, R11.reuse, UR22, 0x3 ;  /* 0x000000160b037c11 */ /* 0x040fe2000f8e18ff */
[----:B------:R-:W-:Y:S01]  /*26e0*/  NOP ;  /* 0x0000000000007918 */ /* 0x000fe20000000000 */
[----:B-1----:R-:W-:Y:S02]  /*26f0*/  SHF.L.U32 R0, R10, 0x1f, RZ ;  /* 0x0000001f0a007819 */ /* 0x002fe400000006ff */
[----:B------:R-:W-:Y:S02]  /*2700*/  LEA R5, R11, UR22, 0x4 ;  /* 0x000000160b057c11 */ /* 0x000fe4000f8e20ff */
[----:B------:R-:W1:Y:S02]  /*2710*/  SYNCS.PHASECHK.TRANS64.TRYWAIT P0, [R3+URZ+0x80], R0 ;  /* 0x00008000030075a7 */ /* 0x000e6400080011ff */
[----:B-1----:R-:W-:Y:S05]  /*2720*/  @!P0 BRA `(.L_x_43) ;  /* 0x0000006000e88947 */ /* 0x002fea0003800000 */
.L_x_140:
[----:B------:R-:W4:Y:S01]  /*2730*/  LDS.128 R4, [R5+0x110] ;  /* 0x0001100005047984 */ /* 0x000f220000000c00 */
[----:B------:R-:W-:Y:S01]  /*2740*/  UISETP.GE.AND UP0, UPT, UR39, 0x1, UPT ;  /* 0x000000012700788c */ /* 0x000fe2000bf06270 */
[----:B------:R-:W-:Y:S01]  /*2750*/  @!PT LDS RZ, [RZ] ;  /* 0x00000000fffff984 */ /* 0x000fe20000000800 */
[----:B------:R-:W-:Y:S01]  /*2760*/  @!PT LDS RZ, [RZ] ;  /* 0x00000000fffff984 */ /* 0x000fe20000000800 */
[----:B------:R-:W-:Y:S01]  /*2770*/  @!PT LDS RZ, [RZ] ;  /* 0x00000000fffff984 */ /* 0x000fe20000000800 */
[----:B------:R-:W-:Y:S01]  /*2780*/  @!PT LDS RZ, [RZ] ;  /* 0x00000000fffff984 */ /* 0x000fe20000000800 */
[----:B------:R1:W-:Y:S06]  /*2790*/  MEMBAR.ALL.CTA ;  /* 0x0000000000007992 */ /* 0x0003ec0000008000 */
[----:B-1----:R-:W1:Y:S01]  /*27a0*/  FENCE.VIEW.ASYNC.S ;  /* 0x00000000000073c6 */ /* 0x002e620000000000 */
[----:B----4-:R-:W-:-:S13]  /*27b0*/  LOP3.LUT P0, RZ, R6, 0x1, RZ, 0xc0, !PT ;  /* 0x0000000106ff7812 */ /* 0x010fda000780c0ff */
[----:B-1----:R-:W-:Y:S01]  /*27c0*/  VOTEU.ANY UP1, P0 ;  /* 0x0000000000ff7886 */ /* 0x002fe20000020100 */
[----:B------:R-:W-:-:S13]  /*27d0*/  PLOP3.LUT P0, PT, PT, PT, UP1, 0x80, 0x8 ;  /* 0x000000000008781c */ /* 0x000fda0003f0f018 */
[----:B------:R-:W-:Y:S02]  /*27e0*/  @P0 LOP3.LUT R0, R5, 0xffff, RZ, 0xc0, !PT ;  /* 0x0000ffff05000812 */ /* 0x000fe400078ec0ff */
[----:B--2---:R-:W-:Y:S02]  /*27f0*/  @P0 MOV R2, R4 ;  /* 0x0000000400020202 */ /* 0x004fe40000000f00 */
[----:B------:R-:W-:Y:S01]  /*2800*/  @P0 R2UR UR5, R0 ;  /* 0x00000000000502ca */ /* 0x000fe200000e0000 */
[----:B------:R-:W-:Y:S01]  /*2810*/  VIADD R0, R3, 0x90 ;  /* 0x0000009003007836 */ /* 0x000fe20000000000 */
[----:B------:R-:W-:Y:S02]  /*2820*/  @P0 SHF.R.U32.HI R4, RZ, 0x10, R5 ;  /* 0x00000010ff040819 */ /* 0x000fe40000011605 */
[----:B------:R-:W-:Y:S02]  /*2830*/  @P0 R2UR UR6, R2 ;  /* 0x00000000020602ca */ /* 0x000fe400000e0000 */
[----:B------:R-:W-:-:S02]  /*2840*/  PRMT R0, RZ, 0x654, R0 ;  /* 0x00000654ff007816 */ /* 0x000fc40000000000 */
[----:B------:R-:W-:Y:S02]  /*2850*/  @P0 R2UR UR4, R4 ;  /* 0x00000000040402ca */ /* 0x000fe400000e0000 */
[----:B------:R1:W-:Y:S03]  /*2860*/  SYNCS.ARRIVE.TRANS64.RED.A1T0 RZ, [R0+URZ], RZ ;  /* 0x000000ff00ff79a7 */ /* 0x0003e600081004ff */
[----:B------:R-:W-:-:S04]  /*2870*/  @UP1 UMOV UR53, UR5 ;  /* 0x0000000500351c82 */ /* 0x000fc80008000000 */
[----:B------:R-:W-:-:S04]  /*2880*/  @UP1 UMOV UR61, UR6 ;  /* 0x00000006003d1c82 */ /* 0x000fc80008000000 */
[----:B------:R-:W-:Y:S01]  /*2890*/  @UP1 UMOV UR60, UR4 ;  /* 0x00000004003c1c82 */ /* 0x000fe20008000000 */
[----:B------:R-:W-:Y:S05]  /*28a0*/  BRA.U !UP0, `(.L_x_44) ;  /* 0x0000000108d47547 */ /* 0x000fea000b800000 */
[----:B------:R-:W2:Y:S01]  /*28b0*/  LDCU.128 UR12, c[0x0][0xb10] ;  /* 0x00016200ff0c77ac */ /* 0x000ea20008000c00 */
[----:B------:R-:W4:Y:S01]  /*28c0*/  LDCU UR21, c[0x0][0xb20] ;  /* 0x00016400ff1577ac */ /* 0x000f220008000800 */
[----:B------:R-:W3:Y:S01]  /*28d0*/  LDCU UR20, c[0x0][0xb0c] ;  /* 0x00016180ff1477ac */ /* 0x000ee20008000800 */
[----:B------:R-:W1:Y:S01]  /*28e0*/  LDCU.64 UR8, c[0x0][0xb28] ;  /* 0x00016500ff0877ac */ /* 0x000e620008000a00 */
[----:B------:R-:W-:Y:S02]  /*28f0*/  UISETP.NE.AND UP3, UPT, UR39, 0x1, UPT ;  /* 0x000000012700788c */ /* 0x000fe4000bf65270 */
[----:B--2---:R-:W-:Y:S02]  /*2900*/  UIMAD.WIDE.U32 UR6, UR63, UR15, URZ ;  /* 0x0000000f3f0672a5 */ /* 0x004fe4000f8e00ff */
[----:B------:R-:W-:Y:S02]  /*2910*/  UIMAD.WIDE.U32 UR4, UR64, UR12, URZ ;  /* 0x0000000c400472a5 */ /* 0x000fe4000f8e00ff */
[----:B------:R-:W-:-:S02]  /*2920*/  UISETP.NE.AND UP0, UPT, UR14, 0x1, UPT ;  /* 0x000000010e00788c */ /* 0x000fc4000bf05270 */
[----:B------:R-:W-:Y:S01]  /*2930*/  UIMAD.WIDE.U32 UR18, UR53, UR15, URZ ;  /* 0x0000000f351272a5 */ /* 0x000fe2000f8e00ff */
[----:B------:R-:W-:Y:S02]  /*2940*/  UMOV UR6, UR7 ;  /* 0x0000000700067c82 */ /* 0x000fe40008000000 */
[----:B------:R-:W-:Y:S01]  /*2950*/  UMOV UR4, UR5 ;  /* 0x0000000500047c82 */ /* 0x000fe20008000000 */
[----:B----4-:R-:W-:Y:S02]  /*2960*/  USHF.R.U32.HI UR6, URZ, UR21, UR6 ;  /* 0x00000015ff067299 */ /* 0x010fe40008011606 */
[----:B---3--:R-:W-:Y:S02]  /*2970*/  UISETP.NE.AND UP2, UPT, UR20, 0x1, UPT ;  /* 0x000000011400788c */ /* 0x008fe4000bf45270 */
[----:B------:R-:W-:Y:S02]  /*2980*/  USHF.R.U32.HI UR4, URZ, UR13, UR4 ;  /* 0x0000000dff047299 */ /* 0x000fe40008011604 */
[----:B------:R-:W-:-:S02]  /*2990*/  USEL UR5, UR63, UR6, !UP0 ;  /* 0x000000063f057287 */ /* 0x000fc4000c000000 */
[----:B------:R-:W-:Y:S02]  /*29a0*/  USEL UR6, UR64, UR4, !UP2 ;  /* 0x0000000440067287 */ /* 0x000fe4000d000000 */
[----:B-1----:R-:W-:Y:S01]  /*29b0*/  UIMAD.WIDE.U32 UR10, UR5, UR8, URZ ;  /* 0x00000008050a72a5 */ /* 0x002fe2000f8e00ff */
[----:B------:R-:W-:Y:S01]  /*29c0*/  UMOV UR4, UR19 ;  /* 0x0000001300047c82 */ /* 0x000fe20008000000 */
[----:B------:R-:W-:Y:S02]  /*29d0*/  UIMAD.WIDE.U32 UR16, UR61, UR12, URZ ;  /* 0x0000000c3d1072a5 */ /* 0x000fe4000f8e00ff */
[----:B------:R-:W-:-:S03]  /*29e0*/  UIMAD.WIDE.U32 UR18, UR6, UR8, URZ ;  /* 0x00000008061272a5 */ /* 0x000fc6000f8e00ff */
[----:B------:R-:W-:Y:S01]  /*29f0*/  UMOV UR10, UR11 ;  /* 0x0000000b000a7c82 */ /* 0x000fe20008000000 */
[----:B------:R-:W-:Y:S02]  /*2a00*/  USHF.R.U32.HI UR4, URZ, UR21, UR4 ;  /* 0x00000015ff047299 */ /* 0x000fe40008011604 */
[----:B------:R-:W-:Y:S01]  /*2a10*/  @UP3 USHF.R.U32.HI UR5, URZ, UR9, UR10 ;  /* 0x00000009ff053299 */ /* 0x000fe2000801160a */
[----:B------:R-:W-:Y:S01]  /*2a20*/  UMOV UR16, UR17 ;  /* 0x0000001100107c82 */ /* 0x000fe20008000000 */
[----:B------:R-:W-:Y:S01]  /*2a30*/  UMOV UR18, UR19 ;  /* 0x0000001300127c82 */ /* 0x000fe20008000000 */
[----:B------:R-:W-:Y:S02]  /*2a40*/  USHF.R.U32.HI UR13, URZ, UR13, UR16 ;  /* 0x0000000dff0d7299 */ /* 0x000fe40008011610 */
[----:B------:R-:W-:Y:S02]  /*2a50*/  USEL UR4, UR53, UR4, !UP0 ;  /* 0x0000000435047287 */ /* 0x000fe4000c000000 */
[----:B------:R-:W-:-:S02]  /*2a60*/  @UP3 USHF.R.U32.HI UR6, URZ, UR9, UR18 ;  /* 0x00000009ff063299 */ /* 0x000fc40008011612 */
[----:B------:R-:W-:Y:S02]  /*2a70*/  UIMAD UR7, UR39, UR5, URZ ;  /* 0x00000005270772a4 */ /* 0x000fe4000f8e02ff */
[----:B------:R-:W-:Y:S02]  /*2a80*/  USEL UR5, UR61, UR13, !UP2 ;  /* 0x0000000d3d057287 */ /* 0x000fe4000d000000 */
[----:B------:R-:W-:Y:S02]  /*2a90*/  UIMAD UR10, UR39, UR6, URZ ;  /* 0x00000006270a72a4 */ /* 0x000fe4000f8e02ff */
[----:B------:R-:W-:Y:S02]  /*2aa0*/  UISETP.GE.AND UP0, UPT, UR4, UR7, UPT ;  /* 0x000000070400728c */ /* 0x000fe4000bf06270 */
[----:B------:R-:W-:Y:S02]  /*2ab0*/  UIMAD.WIDE.U32 UR12, UR4, UR8, URZ ;  /* 0x00000008040c72a5 */ /* 0x000fe4000f8e00ff */
[----:B------:R-:W-:-:S02]  /*2ac0*/  UISETP.GE.OR UP0, UPT, UR5, UR10, UP0 ;  /* 0x0000000a0500728c */ /* 0x000fc40008706670 */
[----:B------:R-:W-:Y:S02]  /*2ad0*/  UIMAD.WIDE.U32 UR10, UR5, UR8, URZ ;  /* 0x00000008050a72a5 */ /* 0x000fe4000f8e00ff */
[----:B------:R-:W-:Y:S01]  /*2ae0*/  UIADD3 UR12, UPT, UPT, -UR4, URZ, URZ ;  /* 0x000000ff040c7290 */ /* 0x000fe2000fffe1ff */
[----:B------:R-:W-:Y:S01]  /*2af0*/  UMOV UR8, UR13 ;  /* 0x0000000d00087c82 */ /* 0x000fe20008000000 */
[----:B------:R-:W-:Y:S02]  /*2b00*/  UIADD3 UR10, UPT, UPT, -UR5, URZ, URZ ;  /* 0x000000ff050a7290 */ /* 0x000fe4000fffe1ff */
        /* <DEDUP_REMOVED lines=15> */
.L_x_44:
[----:B------:R-:W2:Y:S02]  /*2c00*/  LDCU UR4, c[0x0][0xb30] ;  /* 0x00016600ff0477ac */ /* 0x000ea40008000800 */
[----:B--2---:R-:W-:-:S09]  /*2c10*/  UISETP.NE.AND UP0, UPT, UR4, 0x1, UPT ;  /* 0x000000010400788c */ /* 0x004fd2000bf05270 */
[----:B------:R-:W-:Y:S05]  /*2c20*/  BRA.U UP0, `(.L_x_45) ;  /* 0x0000000100447547 */ /* 0x000fea000b800000 */
[----:B------:R-:W2:Y:S01]  /*2c30*/  LDCU.128 UR8, c[0x0][0xb10] ;  /* 0x00016200ff0877ac */ /* 0x000ea20008000c00 */
[----:B------:R-:W4:Y:S01]  /*2c40*/  LDCU UR12, c[0x0][0xb0c] ;  /* 0x00016180ff0c77ac */ /* 0x000f220008000800 */
[----:B------:R-:W1:Y:S01]  /*2c50*/  LDCU UR13, c[0x0][0xb20] ;  /* 0x00016400ff0d77ac */ /* 0x000e620008000800 */
[----:B--2---:R-:W-:Y:S02]  /*2c60*/  UIMAD.WIDE.U32 UR6, UR61, UR8, URZ ;  /* 0x000000083d0672a5 */ /* 0x004fe4000f8e00ff */
[----:B------:R-:W-:Y:S02]  /*2c70*/  UIMAD.WIDE.U32 UR4, UR53, UR11, URZ ;  /* 0x0000000b350472a5 */ /* 0x000fe4000f8e00ff */
[----:B----4-:R-:W-:Y:S02]  /*2c80*/  UISETP.NE.AND UP2, UPT, UR12, 0x1, UPT ;  /* 0x000000010c00788c */ /* 0x010fe4000bf45270 */
[----:B------:R-:W-:Y:S01]  /*2c90*/  UISETP.NE.AND UP0, UPT, UR10, 0x1, UPT ;  /* 0x000000010a00788c */ /* 0x000fe2000bf05270 */
[----:B------:R-:W-:-:S02]  /*2ca0*/  UMOV UR6, UR7 ;  /* 0x0000000700067c82 */ /* 0x000fc40008000000 */
[----:B------:R-:W-:Y:S01]  /*2cb0*/  UMOV UR4, UR5 ;  /* 0x0000000500047c82 */ /* 0x000fe20008000000 */
[----:B------:R-:W-:Y:S02]  /*2cc0*/  USHF.R.U32.HI UR6, URZ, UR9, UR6 ;  /* 0x00000009ff067299 */ /* 0x000fe40008011606 */
[----:B-1----:R-:W-:Y:S02]  /*2cd0*/  USHF.R.U32.HI UR4, URZ, UR13, UR4 ;  /* 0x0000000dff047299 */ /* 0x002fe40008011604 */
[----:B------:R-:W-:Y:S02]  /*2ce0*/  USEL UR5, UR61, UR6, !UP2 ;  /* 0x000000063d057287 */ /* 0x000fe4000d000000 */
[----:B------:R-:W-:-:S04]  /*2cf0*/  USEL UR4, UR53, UR4, !UP0 ;  /* 0x0000000435047287 */ /* 0x000fc8000c000000 */
[----:B------:R-:W-:Y:S02]  /*2d00*/  UIADD3 UR6, UPT, UPT, UR5, -UR4, URZ ;  /* 0x8000000405067290 */ /* 0x000fe4000fffe0ff */
[----:B------:R-:W-:Y:S02]  /*2d10*/  UIADD3 UR4, UPT, UPT, -UR5, UR4, URZ ;  /* 0x0000000405047290 */ /* 0x000fe4000fffe1ff */
[----:B------:R-:W-:Y:S02]  /*2d20*/  UIMAD UR53, UR6, UR10, UR53 ;  /* 0x0000000a063572a4 */ /* 0x000fe4000f8e0235 */
[----:B------:R-:W-:-:S12]  /*2d30*/  UIMAD UR61, UR4, UR12, UR61 ;  /* 0x0000000c043d72a4 */ /* 0x000fd8000f8e023d */
.L_x_45:
[----:B------:R-:W-:Y:S01]  /*2d40*/  VIADD R11, R11, 0x1 ;  /* 0x000000010b0b7836 */ /* 0x000fe20000000000 */
[----:B------:R-:W-:Y:S02]  /*2d50*/  R2UR UR5, R59 ;  /* 0x000000003b0572ca */ /* 0x000fe400000e0000 */
[----:B------:R-:W-:Y:S02]  /*2d60*/  R2UR UR4, R58 ;  /* 0x000000003a0472ca */ /* 0x000fe400000e0000 */
[C---:B------:R-:W-:Y:S02]  /*2d70*/  ISETP.NE.AND P0, PT, R11.reuse, 0x2, PT ;  /* 0x000000020b00780c */ /* 0x040fe40003f05270 */
[----:B------:R-:W-:Y:S02]  /*2d80*/  PLOP3.LUT P2, PT, PT, PT, PT, 0x80, 0x8 ;  /* 0x000000000008781c */ /* 0x000fe40003f4f070 */
[----:B------:R-:W-:Y:S02]  /*2d90*/  SEL R3, RZ, 0x1, P0 ;  /* 0x00000001ff037807 */ /* 0x000fe40000000000 */
[----:B------:R-:W-:-:S02]  /*2da0*/  SEL R11, R11, RZ, P0 ;  /* 0x000000ff0b0b7207 */ /* 0x000fc40000000000 */
[----:B------:R-:W-:Y:S01]  /*2db0*/  LOP3.LUT R10, R10, R3, RZ, 0x3c, !PT ;  /* 0x000000030a0a7212 */ /* 0x000fe200078e3cff */
[----:B------:R-:W-:Y:S02]  /*2dc0*/  UIADD3 UR27, UPT, UPT, UR61, UR5, URZ ;  /* 0x000000053d1b7290 */ /* 0x000fe4000fffe0ff */
[----:B------:R-:W-:Y:S01]  /*2dd0*/  UIADD3 UR26, UPT, UPT, UR53, UR4, URZ ;  /* 0x00000004351a7290 */ /* 0x000fe2000fffe0ff */
[----:B------:R-:W-:Y:S11]  /*2de0*/  BRA.U UP1, `(.L_x_46) ;  /* 0xffffffe901f47547 */ /* 0x000ff6000b83ffff */
[----:B------:R-:W-:Y:S01]  /*2df0*/  UIADD3 UR22, UPT, UPT, UR22, 0x20, URZ ;  /* 0x0000002016167890 */ /* 0x000fe2000fffe0ff */
[----:B------:R-:W-:-:S03]  /*2e00*/  SHF.L.U32 R3, R12, 0x1f, RZ ;  /* 0x0000001f0c037819 */ /* 0x000fc600000006ff */
[----:B------:R-:W-:-:S09]  /*2e10*/  ULEA UR4, UR29, UR22, 0x3 ;  /* 0x000000161d047291 */ /* 0x000fd2000f8e18ff */
[----:B------:R-:W2:Y:S02]  /*2e20*/  SYNCS.PHASECHK.TRANS64.TRYWAIT P0, [UR4], R3 ;  /* 0x00000003ff0075a7 */ /* 0x000ea40008001104 */
[----:B--2---:R-:W-:Y:S05]  /*2e30*/  @!P0 BRA `(.L_x_47) ;  /* 0x0000005c00388947 */ /* 0x004fea0003800000 */
.L_x_142:
[----:B------:R-:W-:-:S04]  /*2e40*/  UIADD3 UR4, UPT, UPT, UR29, 0x1, URZ ;  /* 0x000000011d047890 */ /* 0x000fc8000fffe0ff */
[----:B------:R-:W-:-:S04]  /*2e50*/  UISETP.NE.AND UP0, UPT, UR4, 0x4, UPT ;  /* 0x000000040400788c */ /* 0x000fc8000bf05270 */
[----:B------:R-:W-:Y:S02]  /*2e60*/  USEL UR6, URZ, 0x1, UP0 ;  /* 0x00000001ff067887 */ /* 0x000fe40008000000 */
[----:B------:R-:W-:-:S04]  /*2e70*/  USEL UR4, UR4, URZ, UP0 ;  /* 0x000000ff04047287 */ /* 0x000fc80008000000 */
[----:B------:R-:W-:Y:S01]  /*2e80*/  ULEA UR5, UR4, UR22, 0x3 ;  /* 0x0000001604057291 */ /* 0x000fe2000f8e18ff */
[----:B------:R-:W-:-:S04]  /*2e90*/  LOP3.LUT R2, R12, UR6, RZ, 0x3c, !PT ;  /* 0x000000060c027c12 */ /* 0x000fc8000f8e3cff */
[----:B-1----:R-:W-:-:S04]  /*2ea0*/  SHF.L.U32 R3, R2, 0x1f, RZ ;  /* 0x0000001f02037819 */ /* 0x002fc800000006ff */
[----:B------:R-:W1:Y:S02]  /*2eb0*/  SYNCS.PHASECHK.TRANS64.TRYWAIT P0, [UR5], R3 ;  /* 0x00000003ff0075a7 */ /* 0x000e640008001105 */
[----:B-1----:R-:W-:Y:S05]  /*2ec0*/  @!P0 BRA `(.L_x_48) ;  /* 0x0000005c002c8947 */ /* 0x002fea0003800000 */
.L_x_144:
        /* <DEDUP_REMOVED lines=9> */
.L_x_146:
[----:B------:R-:W-:-:S04]  /*2f60*/  UIADD3 UR4, UPT, UPT, UR4, 0x1, URZ ;  /* 0x0000000104047890 */ /* 0x000fc8000fffe0ff */
[----:B------:R-:W-:-:S04]  /*2f70*/  UISETP.NE.AND UP0, UPT, UR4, 0x4, UPT ;  /* 0x000000040400788c */ /* 0x000fc8000bf05270 */
[----:B------:R-:W-:Y:S02]  /*2f80*/  USEL UR5, URZ, 0x1, UP0 ;  /* 0x00000001ff057887 */ /* 0x000fe40008000000 */
[----:B------:R-:W-:-:S04]  /*2f90*/  USEL UR4, UR4, URZ, UP0 ;  /* 0x000000ff04047287 */ /* 0x000fc80008000000 */
[----:B------:R-:W-:Y:S01]  /*2fa0*/  ULEA UR4, UR4, UR22, 0x3 ;  /* 0x0000001604047291 */ /* 0x000fe2000f8e18ff */
[----:B-1----:R-:W-:-:S04]  /*2fb0*/  LOP3.LUT R3, R2, UR5, RZ, 0x3c, !PT ;  /* 0x0000000502037c12 */ /* 0x002fc8000f8e3cff */
[----:B------:R-:W-:Y:S01]  /*2fc0*/  SHF.L.U32 R3, R3, 0x1f, RZ ;  /* 0x0000001f03037819 */ /* 0x000fe200000006ff */
[----:B------:R-:W-:-:S07]  /*2fd0*/  IMAD.U32 R0, RZ, RZ, UR4 ;  /* 0x00000004ff007e24 */ /* 0x000fce000f8e00ff */
.L_x_50:
[----:B-1----:R1:W2:Y:S02]  /*2fe0*/  SYNCS.PHASECHK.TRANS64.TRYWAIT P0, [R0+URZ], R3 ;  /* 0x00000003000075a7 */ /* 0x0022a400080011ff */
[----:B--2---:R-:W-:Y:S05]  /*2ff0*/  @!P0 NANOSLEEP.SYNCS 0x989680 ;  /* 0x009896800000895d */ /* 0x004fea0003900000 */
[----:B------:R-:W2:Y:S02]  /*3000*/  @!P0 SYNCS.PHASECHK.TRANS64 P0, [R0+URZ], R3 ;  /* 0x00000003000085a7 */ /* 0x000ea400080010ff */
[----:B--2---:R-:W-:Y:S05]  /*3010*/  @P0 EXIT ;  /* 0x000000000000094d */ /* 0x004fea0003800000 */
[----:B------:R-:W-:Y:S05]  /*3020*/  BRA `(.L_x_50) ;  /* 0xfffffffc00ec7947 */ /* 0x000fea000383ffff */
.L_x_22:
[----:B------:R-:W-:-:S04]  /*3030*/  UISETP.NE.AND UP0, UPT, UR62, URZ, UPT ;  /* 0x000000ff3e00728c */ /* 0x000fc8000bf05270 */
[----:B------:R-:W-:-:S09]  /*3040*/  UISETP.NE.OR UP0, UPT, UR20, 0x1, UP0 ;  /* 0x000000011400788c */ /* 0x000fd20008705670 */
[----:B------:R-:W-:Y:S05]  /*3050*/  BRA.U UP0, `(.L_x_51) ;  /* 0x00000005004c7547 */ /* 0x000fea000b800000 */
[----:B------:R-:W-:Y:S01]  /*3060*/  HFMA2 R3, -RZ, RZ, 0, 0 ;  /* 0x00000000ff037431 */ /* 0x000fe200000001ff */
[----:B------:R-:W-:Y:S01]  /*3070*/  ISETP.GE.U32.AND P2, PT, R5, 0x4, PT ;  /* 0x000000040500780c */ /* 0x000fe20003f46070 */
[----:B------:R-:W-:Y:S01]  /*3080*/  IMAD.MOV.U32 R12, RZ, RZ, 0x1 ;  /* 0x00000001ff0c7424 */ /* 0x000fe200078e00ff */
[----:B------:R-:W-:Y:S01]  /*3090*/  CS2R R6, SRZ ;  /* 0x0000000000067805 */ /* 0x000fe2000001ff00 */
[----:B------:R-:W-:Y:S01]  /*30a0*/  IMAD.MOV.U32 R4, RZ, RZ, RZ ;  /* 0x000000ffff047224 */ /* 0x000fe200078e00ff */
[----:B------:R-:W-:Y:S01]  /*30b0*/  UMOV UR6, 0x400 ;  /* 0x0000040000067882 */ /* 0x000fe20000000000 */
[----:B------:R-:W-:Y:S01]  /*30c0*/  UMOV UR5, URZ ;  /* 0x000000ff00057c82 */ /* 0x000fe20008000000 */
[----:B------:R-:W-:-:S12]  /*30d0*/  ULEA UR6, UR62, UR6, 0x18 ;  /* 0x000000063e067291 */ /* 0x000fd8000f8ec0ff */
.L_x_55:
[----:B------:R-:W-:Y:S02]  /*30e0*/  LEA R0, R3, UR6, 0x3 ;  /* 0x0000000603007c11 */ /* 0x000fe4000f8e18ff */
[----:B------:R-:W-:-:S03]  /*30f0*/  SHF.L.U32 R9, R4, 0x1f, RZ ;  /* 0x0000001f04097819 */ /* 0x000fc600000006ff */
[----:B------:R-:W-:Y:S01]  /*3100*/  VIADD R8, R0, 0xf0 ;  /* 0x000000f000087836 */ /* 0x000fe20000000000 */
[----:B------:R-:W2:Y:S02]  /*3110*/  SYNCS.PHASECHK.TRANS64.TRYWAIT P0, [R0+URZ+0xe0], R9 ;  /* 0x0000e009000075a7 */ /* 0x000ea400080011ff */
[----:B--2---:R-:W-:Y:S05]  /*3120*/  @!P0 BRA `(.L_x_52) ;  /* 0x0000005800c48947 */ /* 0x004fea0003800000 */
.L_x_147:
[----:B------:R-:W-:Y:S01]  /*3130*/  ULEA UR4, UR5, UR6, 0x3 ;  /* 0x0000000605047291 */ /* 0x000fe2000f8e18ff */
[----:B------:R-:W-:Y:S01]  /*3140*/  PRMT R8, RZ, 0x654, R8 ;  /* 0x00000654ff087816 */ /* 0x000fe20000000008 */
[----:B--2---:R-:W-:Y:S01]  /*3150*/  @!P2 IMAD.MOV.U32 R9, RZ, RZ, 0x10 ;  /* 0x00000010ff09a424 */ /* 0x004fe200078e00ff */
[----:B------:R-:W-:Y:S01]  /*3160*/  SHF.L.U32 R11, R12, 0x1f, RZ ;  /* 0x0000001f0c0b7819 */ /* 0x000fe200000006ff */
[----:B------:R-:W-:Y:S01]  /*3170*/  UIADD3 UR7, UPT, UPT, UR4, 0x80, URZ ;  /* 0x0000008004077890 */ /* 0x000fe2000fffe0ff */
[----:B------:R2:W-:Y:S05]  /*3180*/  SYNCS.ARRIVE.TRANS64.RED.A1T0 RZ, [R8+URZ], RZ ;  /* 0x000000ff08ff79a7 */ /* 0x0005ea00081004ff */
[----:B------:R-:W-:Y:S01]  /*3190*/  IMAD.U32 R0, RZ, RZ, UR7 ;  /* 0x00000007ff007e24 */ /* 0x000fe2000f8e00ff */
[----:B------:R-:W3:Y:S04]  /*31a0*/  SYNCS.PHASECHK.TRANS64.TRYWAIT P0, [UR4+0x90], R11 ;  /* 0x0000900bff0075a7 */ /* 0x000ee80008001104 */
[----:B------:R-:W-:Y:S01]  /*31b0*/  PRMT R13, R5, 0x654, R0 ;  /* 0x00000654050d7816 */ /* 0x000fe20000000000 */
[----:B--23--:R-:W-:Y:S06]  /*31c0*/  @!P0 BRA `(.L_x_53) ;  /* 0x0000005800b08947 */ /* 0x00cfec0003800000 */
.L_x_149:
[----:B------:R-:W-:Y:S01]  /*31d0*/  ULEA UR8, UR5, UR6, 0x4 ;  /* 0x0000000605087291 */ /* 0x000fe2000f8e20ff */
[----:B------:R-:W-:Y:S01]  /*31e0*/  SEL R2, R13, R2, !P2 ;  /* 0x000000020d027207 */ /* 0x000fe20005000000 */
[----:B------:R-:W-:Y:S01]  /*31f0*/  UIADD3 UR9, UPT, UPT, UR4, 0x80, URZ ;  /* 0x0000008004097890 */ /* 0x000fe2000fffe0ff */
[----:B--2---:R-:W-:Y:S01]  /*3200*/  LEA R0, R7, UR6, 0x3 ;  /* 0x0000000607007c11 */ /* 0x004fe2000f8e18ff */
[----:B------:R-:W-:Y:S01]  /*3210*/  UIADD3 UR8, UPT, UPT, UR8, 0x110, URZ ;  /* 0x0000011008087890 */ /* 0x000fe2000fffe0ff */
[----:B------:R2:W-:Y:S01]  /*3220*/  @!P2 SYNCS.ARRIVE.TRANS64.RED RZ, [R2+URZ], R9 ;  /* 0x0000000902ffa9a7 */ /* 0x0005e200080004ff */
[----:B------:R-:W-:Y:S01]  /*3230*/  UIADD3 UR4, UPT, UPT, UR5, 0x1, URZ ;  /* 0x0000000105047890 */ /* 0x000fe2000fffe0ff */
[----:B------:R-:W-:-:S03]  /*3240*/  VIADD R3, R3, 0x1 ;  /* 0x0000000103037836 */ /* 0x000fc60000000000 */
[----:B------:R-:W-:Y:S02]  /*3250*/  UISETP.NE.AND UP0, UPT, UR4, 0x2, UPT ;  /* 0x000000020400788c */ /* 0x000fe4000bf05270 */
[----:B------:R-:W-:Y:S01]  /*3260*/  ISETP.NE.AND P0, PT, R3, 0x2, PT ;  /* 0x000000020300780c */ /* 0x000fe20003f05270 */
[----:B------:R-:W-:Y:S06]  /*3270*/  UGETNEXTWORKID.BROADCAST [UR8], [UR9] ;  /* 0x00000000080073ca */ /* 0x000fec0008000100 */
[----:B------:R-:W-:Y:S02]  /*3280*/  USEL UR7, URZ, 0x1, UP0 ;  /* 0x00000001ff077887 */ /* 0x000fe40008000000 */
[----:B------:R-:W-:-:S04]  /*3290*/  USEL UR5, UR4, URZ, UP0 ;  /* 0x000000ff04057287 */ /* 0x000fc80008000000 */
[----:B------:R-:W-:Y:S02]  /*32a0*/  LOP3.LUT R12, R12, UR7, RZ, 0x3c, !PT ;  /* 0x000000070c0c7c12 */ /* 0x000fe4000f8e3cff */
[----:B--2---:R-:W-:-:S04]  /*32b0*/  SHF.L.U32 R9, R6, 0x1f, RZ ;  /* 0x0000001f06097819 */ /* 0x004fc800000006ff */
[----:B------:R-:W2:Y:S02]  /*32c0*/  SYNCS.PHASECHK.TRANS64.TRYWAIT P1, [R0+URZ+0x80], R9 ;  /* 0x00008009000075a7 */ /* 0x000ea400080211ff */
[----:B--2---:R-:W-:Y:S05]  /*32d0*/  @!P1 BRA `(.L_x_54) ;  /* 0x0000005800849947 */ /* 0x004fea0003800000 */
.L_x_150:
[C---:B------:R-:W-:Y:S01]  /*32e0*/  LEA R8, R7.reuse, UR6, 0x4 ;  /* 0x0000000607087c11 */ /* 0x040fe2000f8e20ff */
[----:B------:R-:W-:Y:S01]  /*32f0*/  VIADD R7, R7, 0x1 ;  /* 0x0000000107077836 */ /* 0x000fe20000000000 */
[----:B------:R-:W-:Y:S01]  /*3300*/  SEL R3, R3, RZ, P0 ;  /* 0x000000ff03037207 */ /* 0x000fe20000000000 */
[----:B--2---:R-:W-:-:S03]  /*3310*/  VIADD R0, R0, 0x90 ;  /* 0x0000009000007836 */ /* 0x004fc60000000000 */
[----:B------:R-:W2:Y:S01]  /*3320*/  LDS.128 R8, [R8+0x110] ;  /* 0x0001100008087984 */ /* 0x000ea20000000c00 */
[C---:B------:R-:W-:Y:S02]  /*3330*/  ISETP.NE.AND P1, PT, R7.reuse, 0x2, PT ;  /* 0x000000020700780c */ /* 0x040fe40003f25270 */
[----:B------:R-:W-:Y:S01]  /*3340*/  PRMT R0, RZ, 0x654, R0 ;  /* 0x00000654ff007816 */ /* 0x000fe20000000000 */
[----:B------:R-:W-:Y:S01]  /*3350*/  @!PT LDS RZ, [RZ] ;  /* 0x00000000fffff984 */ /* 0x000fe20000000800 */
[----:B------:R-:W-:Y:S01]  /*3360*/  @!PT LDS RZ, [RZ] ;  /* 0x00000000fffff984 */ /* 0x000fe20000000800 */
[----:B------:R-:W-:Y:S01]  /*3370*/  @!PT LDS RZ, [RZ] ;  /* 0x00000000fffff984 */ /* 0x000fe20000000800 */
[----:B------:R-:W-:Y:S01]  /*3380*/  @!PT LDS RZ, [RZ] ;  /* 0x00000000fffff984 */ /* 0x000fe20000000800 */
[----:B------:R3:W-:Y:S06]  /*3390*/  MEMBAR.ALL.CTA ;  /* 0x0000000000007992 */ /* 0x0007ec0000008000 */
[----:B---3--:R-:W3:Y:S01]  /*33a0*/  FENCE.VIEW.ASYNC.S ;  /* 0x00000000000073c6 */ /* 0x008ee20000000000 */
[----:B------:R-:W-:Y:S01]  /*33b0*/  SEL R7, R7, RZ, P1 ;  /* 0x000000ff07077207 */ /* 0x000fe20000800000 */
[----:B---3--:R3:W-:Y:S01]  /*33c0*/  SYNCS.ARRIVE.TRANS64.RED.A1T0 RZ, [R0+URZ], RZ ;  /* 0x000000ff00ff79a7 */ /* 0x0087e200081004ff */
[----:B--2---:R-:W-:-:S02]  /*33d0*/  LOP3.LUT P3, RZ, R10, 0x1, RZ, 0xc0, !PT ;  /* 0x000000010aff7812 */ /* 0x004fc4000786c0ff */
[----:B------:R-:W-:Y:S02]  /*33e0*/  SEL R9, RZ, 0x1, P0 ;  /* 0x00000001ff097807 */ /* 0x000fe40000000000 */
[----:B------:R-:W-:Y:S02]  /*33f0*/  SEL R11, RZ, 0x1, P1 ;  /* 0x00000001ff0b7807 */ /* 0x000fe40000800000 */
[----:B------:R-:W-:Y:S02]  /*3400*/  LOP3.LUT R4, R4, R9, RZ, 0x3c, !PT ;  /* 0x0000000904047212 */ /* 0x000fe400078e3cff */
[----:B------:R-:W-:-:S05]  /*3410*/  LOP3.LUT R6, R6, R11, RZ, 0x3c, !PT ;  /* 0x0000000b06067212 */ /* 0x000fca00078e3cff */
[----:B---3--:R-:W-:Y:S05]  /*3420*/  @P3 BRA `(.L_x_55) ;  /* 0xfffffffc002c3947 */ /* 0x008fea000383ffff */
[----:B------:R-:W-:Y:S01]  /*3430*/  ULEA UR4, UR5, UR6, 0x3 ;  /* 0x0000000605047291 */ /* 0x000fe2000f8e18ff */
[----:B------:R-:W-:-:S08]  /*3440*/  SHF.L.U32 R3, R12, 0x1f, RZ ;  /* 0x0000001f0c037819 */ /* 0x000fd000000006ff */
[----:B------:R-:W2:Y:S02]  /*3450*/  SYNCS.PHASECHK.TRANS64 P0, [UR4+0x90], R3 ;  /* 0x00009003ff0075a7 */ /* 0x000ea40008001004 */
[----:B--2---:R-:W-:Y:S05]  /*3460*/  @P0 BRA `(.L_x_56) ;  /* 0x0000000000080947 */ /* 0x004fea0003800000 */
[----:B------:R-:W2:Y:S02]  /*3470*/  SYNCS.PHASECHK.TRANS64.TRYWAIT P0, [UR4+0x90], R3 ;  /* 0x00009003ff0075a7 */ /* 0x000ea40008001104 */
[----:B--2---:R-:W-:Y:S05]  /*3480*/  @!P0 BRA `(.L_x_57) ;  /* 0x00000058002c8947 */ /* 0x004fea0003800000 */
.L_x_56:
[----:B------:R-:W-:-:S04]  /*3490*/  UIADD3 UR7, UPT, UPT, UR5, 0x1, URZ ;  /* 0x0000000105077890 */ /* 0x000fc8000fffe0ff */
[----:B------:R-:W-:-:S04]  /*34a0*/  UISETP.NE.AND UP0, UPT, UR7, 0x2, UPT ;  /* 0x000000020700788c */ /* 0x000fc8000bf05270 */
[----:B------:R-:W-:Y:S02]  /*34b0*/  USEL UR8, URZ, 0x1, UP0 ;  /* 0x00000001ff087887 */ /* 0x000fe40008000000 */
[----:B------:R-:W-:-:S04]  /*34c0*/  USEL UR7, UR7, URZ, UP0 ;  /* 0x000000ff07077287 */ /* 0x000fc80008000000 */
[----:B------:R-:W-:Y:S01]  /*34d0*/  ULEA UR7, UR7, UR6, 0x3 ;  /* 0x0000000607077291 */ /* 0x000fe2000f8e18ff */
[----:B--2---:R-:W-:-:S04]  /*34e0*/  LOP3.LUT R3, R12, UR8, RZ, 0x3c, !PT ;  /* 0x000000080c037c12 */ /* 0x004fc8000f8e3cff */
[----:B------:R-:W-:-:S04]  /*34f0*/  SHF.L.U32 R0, R3, 0x1f, RZ ;  /* 0x0000001f03007819 */ /* 0x000fc800000006ff */
[----:B------:R-:W2:Y:S02]  /*3500*/  SYNCS.PHASECHK.TRANS64 P0, [UR7+0x90], R0 ;  /* 0x00009000ff0075a7 */ /* 0x000ea40008001007 */
[----:B-12---:R-:W-:Y:S05]  /*3510*/  @P0 EXIT ;  /* 0x000000000000094d */ /* 0x006fea0003800000 */
[----:B------:R-:W-:Y:S02]  /*3520*/  SHF.L.U32 R3, R3, 0x1f, RZ ;  /* 0x0000001f03037819 */ /* 0x000fe400000006ff */
[----:B------:R-:W-:-:S07]  /*3530*/  MOV R0, UR7 ;  /* 0x0000000700007c02 */ /* 0x000fce0008000f00 */
.L_x_58:
[----:B-1----:R1:W2:Y:S02]  /*3540*/  SYNCS.PHASECHK.TRANS64.TRYWAIT P0, [R0+URZ+0x90], R3 ;  /* 0x00009003000075a7 */ /* 0x0022a400080011ff */
[----:B--2---:R-:W-:Y:S05]  /*3550*/  @!P0 NANOSLEEP.SYNCS 0x989680 ;  /* 0x009896800000895d */ /* 0x004fea0003900000 */
[----:B------:R-:W2:Y:S02]  /*3560*/  @!P0 SYNCS.PHASECHK.TRANS64 P0, [R0+URZ+0x90], R3 ;  /* 0x00009003000085a7 */ /* 0x000ea400080010ff */
[----:B--2---:R-:W-:Y:S05]  /*3570*/  @P0 EXIT ;  /* 0x000000000000094d */ /* 0x004fea0003800000 */
[----:B------:R-:W-:Y:S05]  /*3580*/  BRA `(.L_x_58) ;  /* 0xfffffffc00ec7947 */ /* 0x000fea000383ffff */
.L_x_51:
[----:B------:R-:W-:Y:S05]  /*3590*/  BRA.U UP5, `(.L_x_59) ;  /* 0x00000019054c7547 */ /* 0x000fea000b800000 */
[----:B------:R-:W-:Y:S01]  /*35a0*/  UMOV UR4, 0x40 ;  /* 0x0000004000047882 */ /* 0x000fe20000000000 */
[----:B------:R-:W-:Y:S01]  /*35b0*/  NOP ;  /* 0x0000000000007918 */ /* 0x000fe20000000000 */
[----:B------:R-:W-:Y:S01]  /*35c0*/  ULEA UR5, UR62, UR4, 0x18 ;  /* 0x000000043e057291 */ /* 0x000fe2000f8ec0ff */
[----:B------:R-:W-:Y:S02]  /*35d0*/  UMOV UR6, 0x400 ;  /* 0x0000040000067882 */ /* 0x000fe40000000000 */
[----:B------:R-:W-:-:S06]  /*35e0*/  ULEA UR6, UR62, UR6, 0x18 ;  /* 0x000000063e067291 */ /* 0x000fcc000f8ec0ff */
[----:B------:R-:W2:Y:S02]  /*35f0*/  LDS.U8 R5, [UR5+0x1c] ;  /* 0x00001c05ff057984 */ /* 0x000ea40008000000 */
[----:B--2---:R-:W-:-:S13]  /*3600*/  ISETP.NE.AND P0, PT, R5, RZ, PT ;  /* 0x000000ff0500720c */ /* 0x004fda0003f05270 */
[----:B------:R-:W-:Y:S05]  /*3610*/  @P0 BRA `(.L_x_60) ;  /* 0x0000000400180947 */ /* 0x000fea0003800000 */
[----:B------:R-:W-:Y:S01]  /*3620*/  R2UR UR4, R2 ;  /* 0x00000000020472ca */ /* 0x000fe200000e0000 */
[----:B------:R-:W-:-:S12]  /*3630*/  UIADD3 UR7, UPT, UPT, UR5, 0x8, URZ ;  /* 0x0000000805077890 */ /* 0x000fd8000fffe0ff */
[----:B------:R-:W-:-:S09]  /*3640*/  UISETP.NE.U32.AND UP1, UPT, UR4, 0x1, UPT ;  /* 0x000000010400788c */ /* 0x000fd2000bf25070 */
[----:B------:R-:W-:Y:S05]  /*3650*/  BRA.U !UP1, `(.L_x_61) ;  /* 0x0000000109a47547 */ /* 0x000fea000b800000 */
[----:B------:R-:W-:Y:S01]  /*3660*/  ELECT P0, URZ, PT ;  /* 0x0000000000ff782f */ /* 0x000fe20003800000 */
[----:B------:R-:W-:-:S12]  /*3670*/  BSSY B0, `(.L_x_61) ;  /* 0x0000027000007945 */ /* 0x000fd80003800000 */
[----:B------:R-:W-:Y:S05]  /*3680*/  @!P0 BRA `(.L_x_62) ;  /* 0x0000000000948947 */ /* 0x000fea0003800000 */
[----:B------:R-:W-:-:S05]  /*3690*/  UMOV UR4, 0x10 ;  /* 0x0000001000047882 */ /* 0x000fca0000000000 */
[----:B------:R-:W-:Y:S04]  /*36a0*/  DEPBAR.LE SB2, 0x36 ;  /* 0x0000ad800000791a */ /* 0x000fe80000000000 */
[----:B------:R-:W2:Y:S02]  /*36b0*/  UTCATOMSWS.2CTA.FIND_AND_SET.ALIGN UP0, UR4, UR4 ;  /* 0x00000004000475e3 */ /* 0x000ea40008200800 */
[----:B--2---:R-:W-:Y:S01]  /*36c0*/  MOV R12, UR4 ;  /* 0x00000004000c7c02 */ /* 0x004fe20008000f00 */
[----:B------:R-:W-:Y:S06]  /*36d0*/  BRA.U UP0, `(.L_x_63) ;  /* 0x0000000100187547 */ /* 0x000fec000b800000 */
.L_x_64:
[----:B------:R-:W-:Y:S05]  /*36e0*/  NANOSLEEP 0x64 ;  /* 0x000000640000795d */ /* 0x000fea0003800000 */
[----:B------:R-:W-:-:S05]  /*36f0*/  UMOV UR4, 0x10 ;  /* 0x0000001000047882 */ /* 0x000fca0000000000 */
[----:B------:R-:W-:Y:S04]  /*3700*/  DEPBAR.LE SB2, 0x36 ;  /* 0x0000ad800000791a */ /* 0x000fe80000000000 */
[----:B------:R-:W2:Y:S02]  /*3710*/  UTCATOMSWS.2CTA.FIND_AND_SET.ALIGN UP0, UR4, UR4 ;  /* 0x00000004000475e3 */ /* 0x000ea40008200800 */
[----:B--2---:R-:W-:Y:S01]  /*3720*/  MOV R12, UR4 ;  /* 0x00000004000c7c02 */ /* 0x004fe20008000f00 */
[----:B------:R-:W-:Y:S05]  /*3730*/  BRA.U !UP0, `(.L_x_64) ;  /* 0xfffffffd08e87547 */ /* 0x000fea000b83ffff */
.L_x_63:
[----:B------:R-:W2:Y:S01]  /*3740*/  LDS R8, [UR5+0x10] ;  /* 0x00001005ff087984 */ /* 0x000ea20008000800 */
[----:B------:R-:W-:Y:S01]  /*3750*/  R2UR UR4, R0 ;  /* 0x00000000000472ca */ /* 0x000fe200000e0000 */
[----:B------:R-:W-:-:S04]  /*3760*/  IMAD.U32 R5, RZ, RZ, UR6 ;  /* 0x00000006ff057e24 */ /* 0x000fc8000f8e00ff */
[----:B------:R-:W-:-:S08]  /*3770*/  VIADD R5, R5, 0x130 ;  /* 0x0000013005057836 */ /* 0x000fd00000000000 */
[----:B------:R-:W-:Y:S02]  /*3780*/  MOV R6, UR4 ;  /* 0x0000000400067c02 */ /* 0x000fe40008000f00 */
[----:B--2---:R-:W-:-:S04]  /*3790*/  SHF.L.U32 R8, R8, 0x1f, RZ ;  /* 0x0000001f08087819 */ /* 0x004fc800000006ff */
[----:B------:R-:W2:Y:S02]  /*37a0*/  SYNCS.PHASECHK.TRANS64.TRYWAIT P0, [UR5+0x8], R8 ;  /* 0x00000808ff0075a7 */ /* 0x000ea40008001105 */
[----:B--2---:R-:W-:Y:S05]  /*37b0*/  @P0 BRA `(.L_x_65) ;  /* 0x0000000000080947 */ /* 0x004fea0003800000 */
[----:B------:R-:W2:Y:S02]  /*37c0*/  SYNCS.PHASECHK.TRANS64.TRYWAIT P0, [UR5+0x8], R8 ;  /* 0x00000808ff0075a7 */ /* 0x000ea40008001105 */
[----:B--2---:R-:W-:Y:S05]  /*37d0*/  @!P0 BRA `(.L_x_66) ;  /* 0x0000005400708947 */ /* 0x004fea0003800000 */
.L_x_65:
[----:B------:R-:W-:Y:S01]  /*37e0*/  R2UR UR4, R0 ;  /* 0x00000000000472ca */ /* 0x000fe200000e0000 */
[----:B------:R-:W-:Y:S01]  /*37f0*/  IMAD.MOV.U32 R9, RZ, RZ, 0xffff ;  /* 0x0000ffffff097424 */ /* 0x000fe200078e00ff */
[----:B------:R-:W-:Y:S01]  /*3800*/  PRMT R6, R6, 0x654, R5 ;  /* 0x0000065406067816 */ /* 0x000fe20000000005 */
[----:B------:R-:W-:Y:S02]  /*3810*/  HFMA2 R5, -RZ, RZ, 0, 5.9604644775390625e-08 ;  /* 0x00000001ff057431 */ /* 0x000fe400000001ff */
[----:B--2---:R-:W-:Y:S02]  /*3820*/  IMAD.MOV.U32 R8, RZ, RZ, 0x4 ;  /* 0x00000004ff087424 */ /* 0x004fe400078e00ff */
[----:B------:R-:W-:Y:S01]  /*3830*/  IMAD.SHL.U32 R11, R12, 0x20, RZ ;  /* 0x000000200c0b7824 */ /* 0x000fe200078e00ff */
[----:B------:R-:W-:-:S05]  /*3840*/  SHF.L.U32 R10, R9, R12, RZ ;  /* 0x0000000c090a7219 */ /* 0x000fca00000006ff */
[----:B------:R-:W-:Y:S01]  /*3850*/  UPRMT UR4, UR4, 0x654, UR7 ;  /* 0x0000065404047896 */ /* 0x000fe20008000007 */
[----:B------:R-:W-:-:S05]  /*3860*/  SHF.L.U32 R9, R5, R12, RZ ;  /* 0x0000000c05097219 */ /* 0x000fca00000006ff */
[----:B------:R-:W-:-:S03]  /*3870*/  MOV R7, UR4 ;  /* 0x0000000400077c02 */ /* 0x000fc60008000f00 */
[----:B------:R2:W-:Y:S01]  /*3880*/  SYNCS.ARRIVE.TRANS64.RED RZ, [UR4], R8 ;  /* 0x00000008ffff79a7 */ /* 0x0005e20008000404 */
[----:B------:R2:W-:Y:S04]  /*3890*/  STS [UR6+0x130], R11 ;  /* 0x0001300bff007988 */ /* 0x0005e80008000806 */
[----:B------:R2:W-:Y:S04]  /*38a0*/  STAS [R6.64], R12 ;  /* 0x0000000c06007dbd */ /* 0x0005e8000c0008ff */
[----:B------:R2:W-:Y:S04]  /*38b0*/  ATOMS.OR RZ, [UR5+0x14], R10 ;  /* 0x0000140affff798c */ /* 0x0005e8000b000005 */
[----:B------:R2:W-:Y:S04]  /*38c0*/  ATOMS.OR RZ, [UR5+0x18], R9 ;  /* 0x00001809ffff798c */ /* 0x0005e8000b000005 */
[----:B------:R2:W-:Y:S02]  /*38d0*/  ATOMS.XOR RZ, [UR5+0x10], R5 ;  /* 0x00001005ffff798c */ /* 0x0005e4000b800005 */
.L_x_62:
[----:B-1----:R-:W-:Y:S05]  /*38e0*/  BSYNC B0 ;  /* 0x0000000000007941 */ /* 0x002fea0003800000 */
.L_x_61:
[----:B------:R-:W-:Y:S05]  /*38f0*/  BRA.U UP1, `(.L_x_67) ;  /* 0x0000000101707547 */ /* 0x000fea000b800000 */
[----:B------:R-:W-:-:S03]  /*3900*/  UMOV UR4, 0xffffffff ;  /* 0xffffffff00047882 */ /* 0x000fc60000000000 */
[----:B------:R-:W-:Y:S05]  /*3910*/  BRA.DIV UR4, `(.L_x_68) ;  /* 0x0000005604387947 */ /* 0x000fea000b800000 */
[----:B------:R-:W-:-:S13]  /*3920*/  ELECT P0, URZ, PT ;  /* 0x0000000000ff782f */ /* 0x000fda0003800000 */
.L_x_154:
[----:B------:R-:W-:Y:S05]  /*3930*/  @!P0 BRA `(.L_x_67) ;  /* 0x0000000000608947 */ /* 0x000fea0003800000 */
[----:B--2---:R-:W2:Y:S02]  /*3940*/  LDS R6, [UR5+0x10] ;  /* 0x00001005ff067984 */ /* 0x004ea40008000800 */
[----:B--2---:R-:W-:-:S04]  /*3950*/  SHF.L.U32 R6, R6, 0x1f, RZ ;  /* 0x0000001f06067819 */ /* 0x004fc800000006ff */
[----:B------:R-:W2:Y:S02]  /*3960*/  SYNCS.PHASECHK.TRANS64.TRYWAIT P0, [UR5+0x8], R6 ;  /* 0x00000806ff0075a7 */ /* 0x000ea40008001105 */
[----:B--2---:R-:W-:Y:S05]  /*3970*/  @P0 BRA `(.L_x_69) ;  /* 0x0000000000080947 */ /* 0x004fea0003800000 */
[----:B------:R-:W2:Y:S02]  /*3980*/  SYNCS.PHASECHK.TRANS64.TRYWAIT P0, [UR5+0x8], R6 ;  /* 0x00000806ff0075a7 */ /* 0x000ea40008001105 */
[----:B--2---:R-:W-:Y:S05]  /*3990*/  @!P0 BRA `(.L_x_70) ;  /* 0x00000054003c8947 */ /* 0x004fea0003800000 */
.L_x_69:
[----:B------:R-:W3:Y:S01]  /*39a0*/  LDS R8, [UR6+0x130] ;  /* 0x00013006ff087984 */ /* 0x000ee20008000800 */
[----:B------:R-:W-:Y:S01]  /*39b0*/  R2UR UR4, R0 ;  /* 0x00000000000472ca */ /* 0x000fe200000e0000 */
[----:B--2---:R-:W-:Y:S02]  /*39c0*/  IMAD.MOV.U32 R6, RZ, RZ, 0xffff ;  /* 0x0000ffffff067424 */ /* 0x004fe400078e00ff */
[----:B------:R-:W-:-:S10]  /*39d0*/  IMAD.MOV.U32 R5, RZ, RZ, 0x1 ;  /* 0x00000001ff057424 */ /* 0x000fd400078e00ff */
[----:B------:R-:W-:Y:S01]  /*39e0*/  UPRMT UR4, UR4, 0x654, UR7 ;  /* 0x0000065404047896 */ /* 0x000fe20008000007 */
[----:B---3--:R-:W-:Y:S01]  /*39f0*/  IMAD.SHL.U32 R7, R8, 0x20, RZ ;  /* 0x0000002008077824 */ /* 0x008fe200078e00ff */
[-C--:B------:R-:W-:Y:S02]  /*3a00*/  SHF.L.U32 R6, R6, R8.reuse, RZ ;  /* 0x0000000806067219 */ /* 0x080fe400000006ff */
[----:B------:R-:W-:Y:S02]  /*3a10*/  SHF.L.U32 R8, R5, R8, RZ ;  /* 0x0000000805087219 */ /* 0x000fe400000006ff */
[----:B------:R3:W-:Y:S04]  /*3a20*/  STS [UR6+0x130], R7 ;  /* 0x00013007ff007988 */ /* 0x0007e80008000806 */
[----:B------:R3:W-:Y:S04]  /*3a30*/  ATOMS.OR RZ, [UR5+0x14], R6 ;  /* 0x00001406ffff798c */ /* 0x0007e8000b000005 */
[----:B------:R3:W-:Y:S01]  /*3a40*/  ATOMS.OR RZ, [UR5+0x18], R8 ;  /* 0x00001808ffff798c */ /* 0x0007e2000b000005 */
[----:B------:R-:W-:Y:S03]  /*3a50*/  SYNCS.ARRIVE.TRANS64.RED.A1T0 RZ, [UR4], RZ ;  /* 0x000000ffffff79a7 */ /* 0x000fe60008100404 */
[----:B------:R3:W-:Y:S01]  /*3a60*/  ATOMS.XOR RZ, [UR5+0x10], R5 ;  /* 0x00001005ffff798c */ /* 0x0007e2000b800005 */
[----:B------:R-:W-:Y:S05]  /*3a70*/  BRA `(.L_x_67) ;  /* 0x0000000000107947 */ /* 0x000fea0003800000 */
.L_x_60:
[----:B------:R-:W-:Y:S02]  /*3a80*/  MOV R5, 0xffffffff ;  /* 0xffffffff00057802 */ /* 0x000fe40000000f00 */
[----:B------:R-:W-:-:S03]  /*3a90*/  MOV R6, 0x3ac0 ;  /* 0x00003ac000067802 */ /* 0x000fc60000000f00 */
[----:B------:R2:W-:Y:S04]  /*3aa0*/  STS [UR6+0x130], R5 ;  /* 0x00013005ff007988 */ /* 0x0005e80008000806 */
[----:B-12--5:R-:W-:Y:S05]  /*3ab0*/  CALL.REL.NOINC `($__internal_1_$__cuda_sm10x_tcgen05_guardrail_trap_phase_invalid_during_alloc) ;  /* 0x00000058009c7944 */ /* 0x026fea0003c00000 */
.L_x_67:
[----:B------:R-:W-:Y:S05]  /*3ac0*/  WARPSYNC.ALL ;  /* 0x0000000000007948 */ /* 0x000fea0003800000 */
[----:B------:R-:W4:Y:S01]  /*3ad0*/  S2UR UR4, SR_CgaCtaId ;  /* 0x00000000000479c3 */ /* 0x000f220000008800 */
[----:B------:R-:W-:Y:S01]  /*3ae0*/  UMOV UR62, 0x400 ;  /* 0x00000400003e7882 */ /* 0x000fe20000000000 */
[----:B------:R-:W4:Y:S01]  /*3af0*/  LDCU UR7, c[0x0][0x38c] ;  /* 0x00007180ff0777ac */ /* 0x000f220008000800 */
[----:B------:R-:W-:Y:S01]  /*3b00*/  LOP3.LUT R3, R3, 0xffff, RZ, 0xc0, !PT ;  /* 0x0000ffff03037812 */ /* 0x000fe200078ec0ff */
[----:B--2---:R-:W-:Y:S01]  /*3b10*/  IMAD.MOV.U32 R11, RZ, RZ, 0x1 ;  /* 0x00000001ff0b7424 */ /* 0x004fe200078e00ff */
[----:B------:R-:W-:Y:S01]  /*3b20*/  R2UR UR5, R2 ;  /* 0x00000000020572ca */ /* 0x000fe200000e0000 */
[----:B------:R-:W-:Y:S01]  /*3b30*/  IMAD.MOV.U32 R10, RZ, RZ, RZ ;  /* 0x000000ffff0a7224 */ /* 0x000fe200078e00ff */
[----:B------:R-:W-:-:S02]  /*3b40*/  LOP3.LUT R4, R4, 0xffff, RZ, 0xc0, !PT ;  /* 0x0000ffff04047812 */ /* 0x000fc400078ec0ff */
[----:B---3--:R-:W-:Y:S01]  /*3b50*/  CS2R R8, SRZ ;  /* 0x0000000000087805 */ /* 0x008fe2000001ff00 */
[----:B------:R-:W-:Y:S01]  /*3b60*/  UMOV UR9, URZ ;  /* 0x000000ff00097c82 */ /* 0x000fe20008000000 */
[----:B-1----:R-:W-:Y:S01]  /*3b70*/  UMOV UR60, URZ ;  /* 0x000000ff003c7c82 */ /* 0x002fe20008000000 */
[----:B------:R-:W-:Y:S01]  /*3b80*/  R2UR UR65, R4 ;  /* 0x00000000044172ca */ /* 0x000fe200000e0000 */
[----:B------:R-:W-:Y:S01]  /*3b90*/  UMOV UR76, 0x0 ;  /* 0x00000000004c7882 */ /* 0x000fe20000000000 */
[----:B------:R-:W-:Y:S01]  /*3ba0*/  UMOV UR77, 0x8100910 ;  /* 0x08100910004d7882 */ /* 0x000fe20000000000 */
[----:B------:R-:W-:Y:S01]  /*3bb0*/  UMOV UR74, 0x0 ;  /* 0x00000000004a7882 */ /* 0x000fe20000000000 */
[----:B------:R-:W-:Y:S01]  /*3bc0*/  UMOV UR75, 0x8100910 ;  /* 0x08100910004b7882 */ /* 0x000fe20000000000 */
[----:B------:R-:W-:Y:S01]  /*3bd0*/  UMOV UR72, 0x0 ;  /* 0x0000000000487882 */ /* 0x000fe20000000000 */
[----:B------:R-:W-:Y:S01]  /*3be0*/  UMOV UR73, 0x8100910 ;  /* 0x0810091000497882 */ /* 0x000fe20000000000 */
[----:B------:R-:W-:-:S02]  /*3bf0*/  UISETP.NE.AND UP3, UPT, UR5, URZ, UPT ;  /* 0x000000ff0500728c */ /* 0x000fc4000bf65270 */
[----:B----4-:R-:W-:Y:S01]  /*3c00*/  UIADD3 UR7, UPT, UPT, UR7, 0x7f, URZ ;  /* 0x0000007f07077890 */ /* 0x010fe2000fffe0ff */
[----:B------:R-:W-:Y:S01]  /*3c10*/  UMOV UR70, 0x0 ;  /* 0x0000000000467882 */ /* 0x000fe20000000000 */
[----:B------:R-:W-:Y:S01]  /*3c20*/  UMOV UR71, 0x8100910 ;  /* 0x0810091000477882 */ /* 0x000fe20000000000 */
[----:B------:R-:W-:Y:S01]  /*3c30*/  ULEA UR62, UR4, UR62, 0x18 ;  /* 0x0000003e043e7291 */ /* 0x000fe2000f8ec0ff */
[----:B------:R-:W-:Y:S02]  /*3c40*/  UMOV UR68, 0x0 ;  /* 0x0000000000447882 */ /* 0x000fe40000000000 */
[----:B------:R-:W-:Y:S01]  /*3c50*/  UMOV UR4, URZ ;  /* 0x000000ff00047c82 */ /* 0x000fe20008000000 */
[----:B------:R-:W-:Y:S01]  /*3c60*/  UIADD3 UR6, UPT, UPT, UR62, 0x6400, URZ ;  /* 0x000064003e067890 */ /* 0x000fe2000fffe0ff */
[----:B------:R-:W-:Y:S01]  /*3c70*/  IMAD.U32 R14, RZ, RZ, UR4 ;  /* 0x00000004ff0e7e24 */ /* 0x000fe2000f8e00ff */
[----:B------:R-:W-:Y:S02]  /*3c80*/  USHF.R.S32.HI UR4, URZ, 0x1f, UR7 ;  /* 0x0000001fff047899 */ /* 0x000fe40008011407 */
[----:B------:R-:W-:-:S02]  /*3c90*/  UIADD3 UR5, UPT, UPT, UR62, 0x26400, URZ ;  /* 0x000264003e057890 */ /* 0x000fc4000fffe0ff */
[----:B------:R-:W-:Y:S02]  /*3ca0*/  ULEA.HI UR4, UR4, UR7, URZ, 0x7 ;  /* 0x0000000704047291 */ /* 0x000fe4000f8f38ff */
[----:B------:R-:W-:Y:S02]  /*3cb0*/  USHF.R.U32.HI UR6, URZ, 0x4, UR6 ;  /* 0x00000004ff067899 */ /* 0x000fe40008011606 */
[----:B------:R-:W-:Y:S02]  /*3cc0*/  USHF.R.S32.HI UR8, URZ, 0x7, UR4 ;  /* 0x00000007ff087899 */ /* 0x000fe40008011404 */
[----:B------:R-:W-:Y:S01]  /*3cd0*/  USHF.R.U32.HI UR5, URZ, 0x4, UR5 ;  /* 0x00000004ff057899 */ /* 0x000fe20008011605 */
[----:B------:R-:W-:Y:S01]  /*3ce0*/  R2UR UR4, R3 ;  /* 0x00000000030472ca */ /* 0x000fe200000e0000 */
[----:B------:R-:W-:Y:S02]  /*3cf0*/  UISETP.LT.AND UP0, UPT, UR8, 0x1, UPT ;  /* 0x000000010800788c */ /* 0x000fe4000bf01270 */
[----:B------:R-:W-:Y:S01]  /*3d00*/  ULOP3.LUT UR6, UR6, 0x3fff, URZ, 0xc0, !UPT ;  /* 0x00003fff06067892 */ /* 0x000fe2000f8ec0ff */
[----:B------:R-:W-:Y:S01]  /*3d10*/  IMAD.U32 R12, RZ, RZ, UR8 ;  /* 0x00000008ff0c7e24 */ /* 0x000fe2000f8e00ff */
[----:B------:R-:W-:-:S02]  /*3d20*/  ULOP3.LUT UR67, UR5, 0x3fff, URZ, 0xc0, !UPT ;  /* 0x00003fff05437892 */ /* 0x000fc4000f8ec0ff */
[----:B------:R-:W-:Y:S02]  /*3d30*/  ULOP3.LUT UR66, UR6, 0x10000, URZ, 0xfc, !UPT ;  /* 0x0001000006427892 */ /* 0x000fe4000f8efcff */
[----:B------:R-:W-:Y:S01]  /*3d40*/  ULOP3.LUT UR67, UR67, 0x10000, URZ, 0xfc, !UPT ;  /* 0x0001000043437892 */ /* 0x000fe2000f8efcff */
[----:B------:R-:W-:-:S03]  /*3d50*/  UMOV UR69, 0x8100910 ;  /* 0x0810091000457882 */ /* 0x000fc60000000000 */
[----:B------:R-:W-:Y:S01]  /*3d60*/  IMAD.U32 R13, RZ, RZ, UR4 ;  /* 0x00000004ff0d7e24 */ /* 0x000fe2000f8e00ff */
[----:B------:R-:W-:Y:S01]  /*3d70*/  NOP ;  /* 0x0000000000007918 */ /* 0x000fe20000000000 */
[----:B------:R-:W-:Y:S06]  /*3d80*/  BAR.ARV 0x6, 0xa0 ;  /* 0x0182800000007b1d */ /* 0x000fec0000002000 */
[----:B------:R-:W1:Y:S02]  /*3d90*/  LDS R5, [UR62+0x130] ;  /* 0x0001303eff057984 */ /* 0x000e640008000800 */
[----:B-1----:R-:W-:-:S13]  /*3da0*/  R2UR UR4, R5 ;  /* 0x00000000050472ca */ /* 0x002fda00000e0000 */
[----:B------:R-:W-:Y:S01]  /*3db0*/  IMAD.U32 R16, RZ, RZ, UR4 ;  /* 0x00000004ff107e24 */ /* 0x000fe2000f8e00ff */
[----:B------:R-:W-:-:S06]  /*3dc0*/  USEL UR4, UR8, 0x1, !UP0 ;  /* 0x0000000108047887 */ /* 0x000fcc000c000000 */
[----:B------:R-:W-:-:S07]  /*3dd0*/  IMAD.U32 R15, RZ, RZ, UR4 ;  /* 0x00000004ff0f7e24 */ /* 0x000fce000f8e00ff */
.L_x_78:
[C---:B-1----:R-:W-:Y:S02]  /*3de0*/  LEA R3, R10.reuse, UR62, 0x3 ;  /* 0x0000003e0a037c11 */ /* 0x042fe4000f8e18ff */
[----:B------:R-:W-:Y:S02]  /*3df0*/  SHF.L.U32 R4, R9, 0x1f, RZ ;  /* 0x0000001f09047819 */ /* 0x000fe400000006ff */
[----:B------:R-:W-:Y:S02]  /*3e00*/  LEA R5, R10, UR62, 0x4 ;  /* 0x0000003e0a057c11 */ /* 0x000fe4000f8e20ff */
[----:B------:R-:W1:Y:S02]  /*3e10*/  SYNCS.PHASECHK.TRANS64.TRYWAIT P0, [R3+URZ+0x80], R4 ;  /* 0x00008004030075a7 */ /* 0x000e6400080011ff */
[----:B-1----:R-:W-:Y:S05]  /*3e20*/  @!P0 BRA `(.L_x_71) ;  /* 0x0000005000308947 */ /* 0x002fea0003800000 */
.L_x_155:
[----:B-1----:R-:W1:Y:S01]  /*3e30*/  LDS.128 R4, [R5+0x110] ;  /* 0x0001100005047984 */ /* 0x002e620000000c00 */
[----:B------:R-:W-:Y:S02]  /*3e40*/  VIADD R3, R3, 0x90 ;  /* 0x0000009003037836 */ /* 0x000fe40000000000 */
[----:B------:R-:W-:Y:S01]  /*3e50*/  VIADD R10, R10, 0x1 ;  /* 0x000000010a0a7836 */ /* 0x000fe20000000000 */
[----:B------:R-:W-:Y:S01]  /*3e60*/  @!PT LDS RZ, [RZ] ;  /* 0x00000000fffff984 */ /* 0x000fe20000000800 */
[----:B------:R-:W-:Y:S01]  /*3e70*/  @!PT LDS RZ, [RZ] ;  /* 0x00000000fffff984 */ /* 0x000fe20000000800 */
[----:B------:R-:W-:Y:S01]  /*3e80*/  @!PT LDS RZ, [RZ] ;  /* 0x00000000fffff984 */ /* 0x000fe20000000800 */
[----:B------:R-:W-:Y:S01]  /*3e90*/  @!PT LDS RZ, [RZ] ;  /* 0x00000000fffff984 */ /* 0x000fe20000000800 */
[----:B------:R2:W-:Y:S06]  /*3ea0*/  MEMBAR.ALL.CTA ;  /* 0x0000000000007992 */ /* 0x0005ec0000008000 */
[----:B--2---:R-:W2:Y:S01]  /*3eb0*/  FENCE.VIEW.ASYNC.S ;  /* 0x00000000000073c6 */ /* 0x004ea20000000000 */
[----:B------:R-:W-:-:S04]  /*3ec0*/  PRMT R3, RZ, 0x654, R3 ;  /* 0x00000654ff037816 */ /* 0x000fc80000000003 */
[----:B--2---:R2:W-:Y:S01]  /*3ed0*/  SYNCS.ARRIVE.TRANS64.RED.A1T0 RZ, [R3+URZ], RZ ;  /* 0x000000ff03ff79a7 */ /* 0x0045e200081004ff */
[----:B-1----:R-:W-:Y:S01]  /*3ee0*/  LOP3.LUT P1, RZ, R6, 0x1, RZ, 0xc0, !PT ;  /* 0x0000000106ff7812 */ /* 0x002fe2000782c0ff */
[----:B--2---:R-:W-:-:S12]  /*3ef0*/  BRA.U UP3, `(.L_x_72) ;  /* 0x00000009032c7547 */ /* 0x004fd8000b800000 */
[----:B------:R-:W1:Y:S01]  /*3f00*/  LDCU UR4, c[0x0][0x38c] ;  /* 0x00007180ff0477ac */ /* 0x000e620008000800 */
[----:B------:R-:W-:Y:S02]  /*3f10*/  R2UR UR5, R14 ;  /* 0x000000000e0572ca */ /* 0x000fe400000e0000 */
[----:B------:R-:W-:Y:S02]  /*3f20*/  PLOP3.LUT P2, PT, PT, PT, PT, 0x80, 0x8 ;  /* 0x000000000008781c */ /* 0x000fe40003f4f070 */
[----:B------:R-:W-:Y:S02]  /*3f30*/  SHF.L.U32 R6, R11, 0x1f, RZ ;  /* 0x0000001f0b067819 */ /* 0x000fe400000006ff */
[----:B------:R-:W-:-:S07]  /*3f40*/  R2UR UR6, R16 ;  /* 0x00000000100672ca */ /* 0x000fce00000e0000 */
[----:B------:R-:W-:Y:S02]  /*3f50*/  ULEA UR7, UR5, UR62, 0x3 ;  /* 0x0000003e05077291 */ /* 0x000fe4000f8e18ff */
[----:B-1----:R-:W-:-:S04]  /*3f60*/  UISETP.GE.AND UP0, UPT, UR4, 0x1, UPT ;  /* 0x000000010400788c */ /* 0x002fc8000bf06270 */
[----:B------:R-:W-:Y:S01]  /*3f70*/  IMAD.U32 R4, RZ, RZ, UR7 ;  /* 0x00000007ff047e24 */ /* 0x000fe2000f8e00ff */
[----:B------:R-:W-:Y:S01]  /*3f80*/  ULEA UR8, UR5, UR6, 0x5 ;  /* 0x0000000605087291 */ /* 0x000fe2000f8e28ff */
[----:B------:R-:W-:-:S05]  /*3f90*/  PLOP3.LUT P0, PT, PT, PT, UP0, 0x80, 0x8 ;  /* 0x000000000008781c */ /* 0x000fca0003f0f008 */
[----:B------:R-:W-:-:S08]  /*3fa0*/  @UP0 ULEA UR4, UR9, UR62, 0x3 ;  /* 0x0000003e09040291 */ /* 0x000fd0000f8e18ff */
[----:B------:R-:W-:-:S04]  /*3fb0*/  @P0 SHF.L.U32 R3, R8, 0x1f, RZ ;  /* 0x0000001f08030819 */ /* 0x000fc800000006ff */
[----:B------:R1:W2:Y:S01]  /*3fc0*/  @P0 SYNCS.PHASECHK.TRANS64.TRYWAIT P2, [UR4], R3 ;  /* 0x00000003ff0005a7 */ /* 0x0002a20008041104 */
[----:B------:R-:W3:Y:S02]  /*3fd0*/  SYNCS.PHASECHK.TRANS64.TRYWAIT P0, [UR7+0xc0], R6 ;  /* 0x0000c006ff0075a7 */ /* 0x000ee40008001107 */
[----:B-123--:R-:W-:Y:S05]  /*3fe0*/  @!P0 BRA `(.L_x_73) ;  /* 0x0000004c00d48947 */ /* 0x00efea0003800000 */
.L_x_157:
[----:B------:R-:W-:Y:S01]  /*3ff0*/  UMOV UR64, UR60 ;  /* 0x0000003c00407c82 */ /* 0x000fe20008000000 */
[----:B------:R-:W-:Y:S05]  /*4000*/  BRA.U !UP0, `(.L_x_74) ;  /* 0x0000000508d07547 */ /* 0x000fea000b800000 */
[----:B------:R-:W-:Y:S01]  /*4010*/  R2UR UR4, R15 ;  /* 0x000000000f0472ca */ /* 0x000fe200000e0000 */
[----:B------:R-:W-:Y:S01]  /*4020*/  UPLOP3.LUT UP2, UPT, UPT, UPT, UPT, 0x40, 0x4 ;  /* 0x000000000004789c */ /* 0x000fe20003f4e870 */
[----:B------:R-:W-:Y:S01]  /*4030*/  R2UR UR61, R12 ;  /* 0x000000000c3d72ca */ /* 0x000fe200000e0000 */
[----:B------:R-:W-:-:S10]  /*4040*/  UMOV UR7, UR9 ;  /* 0x0000000900077c82 */ /* 0x000fd40008000000 */
[----:B------:R-:W-:-:S12]  /*4050*/  UIADD3 UR64, UPT, UPT, UR4, UR60, URZ ;  /* 0x0000003c04407290 */ /* 0x000fd8000fffe0ff */
.L_x_77:
[----:B--2---:R-:W-:Y:S01]  /*4060*/  ULEA UR5, UR7, UR62, 0x3 ;  /* 0x0000003e07057291 */ /* 0x004fe2000f8e18ff */
[----:B------:R-:W-:Y:S11]  /*4070*/  @P2 BRA `(.L_x_75) ;  /* 0x00000000000c2947 */ /* 0x000ff60003800000 */
[----:B-1----:R-:W-:Y:S04]  /*4080*/  SHF.L.U32 R6, R8, 0x1f, RZ ;  /* 0x0000001f08067819 */ /* 0x002fe800000006ff */
[----:B------:R-:W1:Y:S02]  /*4090*/  SYNCS.PHASECHK.TRANS64.TRYWAIT P0, [UR5], R6 ;  /* 0x00000006ff0075a7 */ /* 0x000e640008001105 */
[----:B-1----:R-:W-:Y:S05]  /*40a0*/  @!P0 BRA `(.L_x_76) ;  /* 0x0000004c00c08947 */ /* 0x002fea0003800000 */
.L_x_75:
[----:B------:R-:W-:Y:S01]  /*40b0*/  UISETP.NE.AND UP0, UPT, UR61, 0x1, UPT ;  /* 0x000000013d00788c */ /* 0x000fe2000bf05270 */
[----:B------:R-:W-:Y:S01]  /*40c0*/  PLOP3.LUT P2, PT, PT, PT, PT, 0x80, 0x8 ;  /* 0x000000000008781c */ /* 0x000fe20003f4f070 */
[----:B------:R-:W-:Y:S01]  /*40d0*/  UIADD3 UR9, UPT, UPT, UR7, 0x1, URZ ;  /* 0x0000000107097890 */ /* 0x000fe2000fffe0ff */
[----:B-1----:R-:W-:Y:S01]  /*40e0*/  MOV.SPILL R6, UR65 ;  /* 0x0000004100067c02 */ /* 0x002fe20009000f00 */
[----:B------:R-:W-:Y:S01]  /*40f0*/  UIADD3 UR63, UPT, UPT, UR5, 0x20, URZ ;  /* 0x00000020053f7890 */ /* 0x000fe2000fffe0ff */
[----:B------:R-:W-:Y:S01]  /*4100*/  MOV.SPILL R5, UR64 ;  /* 0x0000004000057c02 */ /* 0x000fe20009000f00 */
[----:B------:R-:W-:Y:S01]  /*4110*/  UISETP.NE.AND UP1, UPT, UR9, 0x4, UPT ;  /* 0x000000040900788c */ /* 0x000fe2000bf25270 */
[----:B------:R-:W-:Y:S01]  /*4120*/  PLOP3.LUT P0, PT, PT, PT, UP0, 0x80, 0x8 ;  /* 0x000000000008781c */ /* 0x000fe20003f0f008 */
[----:B------:R-:W-:Y:S02]  /*4130*/  ULEA UR6, UR7, UR67, 0xa ;  /* 0x0000004307067291 */ /* 0x000fe4000f8e50ff */
[----:B------:R-:W-:Y:S02]  /*4140*/  USEL UR5, URZ, 0x1, UP1 ;  /* 0x00000001ff057887 */ /* 0x000fe40008800000 */
[----:B------:R-:W-:Y:S02]  /*4150*/  USEL UR9, UR9, URZ, UP1 ;  /* 0x000000ff09097287 */ /* 0x000fe40008800000 */
[----:B------:R-:W-:Y:S02]  /*4160*/  ULEA UR4, UR7, UR66, 0xb ;  /* 0x0000004207047291 */ /* 0x000fe4000f8e58ff */
[----:B------:R-:W-:Y:S01]  /*4170*/  @UP0 ULEA UR7, UR9, UR62, 0x3 ;  /* 0x0000003e09070291 */ /* 0x000fe2000f8e18ff */
[----:B------:R-:W-:Y:S01]  /*4180*/  LOP3.LUT R8, R8, UR5, RZ, 0x3c, !PT ;  /* 0x0000000508087c12 */ /* 0x000fe2000f8e3cff */
[----:B------:R-:W-:Y:S02]  /*4190*/  UIADD3 UR20, UPT, UPT, UR6, 0x2, URZ ;  /* 0x0000000206147890 */ /* 0x000fe4000fffe0ff */
[----:B------:R-:W-:Y:S01]  /*41a0*/  UIADD3 UR18, UPT, UPT, UR4, 0x2, URZ ;  /* 0x0000000204127890 */ /* 0x000fe2000fffe0ff */
[----:B------:R-:W-:Y:S01]  /*41b0*/  @P0 SHF.L.U32 R3, R8, 0x1f, RZ ;  /* 0x0000001f08030819 */ /* 0x000fe200000006ff */
[----:B------:R-:W-:Y:S02]  /*41c0*/  UIADD3 UR16, UPT, UPT, UR6, 0x4, URZ ;  /* 0x0000000406107890 */ /* 0x000fe4000fffe0ff */
[----:B------:R-:W-:Y:S01]  /*41d0*/  UIADD3 UR10, UPT, UPT, UR4, 0x4, URZ ;  /* 0x00000004040a7890 */ /* 0x000fe2000fffe0ff */
[----:B------:R2:W3:Y:S01]  /*41e0*/  @P0 SYNCS.PHASECHK.TRANS64.TRYWAIT P2, [UR7], R3 ;  /* 0x00000003ff0005a7 */ /* 0x0004e20008041107 */
[----:B------:R-:W-:Y:S02]  /*41f0*/  UIADD3 UR14, UPT, UPT, UR6, 0x6, URZ ;  /* 0x00000006060e7890 */ /* 0x000fe4000fffe0ff */
        /* <DEDUP_REMOVED lines=21> */
[----:B------:R-:W-:Y:S01]  /*4350*/  UIADD3 UR61, UPT, UPT, UR61, -0x1, URZ ;  /* 0xffffffff3d3d7890 */ /* 0x000fe2000fffe0ff */
[----:B------:R-:W-:Y:S01]  /*4360*/  UMOV UR7, 0x40004040 ;  /* 0x4000404000077882 */ /* 0x000fe20000000000 */
[----:B------:R-:W-:Y:S01]  /*4370*/  UMOV UR64, 0x0 ;  /* 0x0000000000407882 */ /* 0x000fe20000000000 */
[----:B------:R-:W-:Y:S01]  /*4380*/  UMOV UR65, 0x8100910 ;  /* 0x0810091000417882 */ /* 0x000fe20000000000 */
[----:B------:R-:W-:Y:S01]  /*4390*/  UMOV UR5, 0x40004040 ;  /* 0x4000404000057882 */ /* 0x000fe20000000000 */
[----:B------:R-:W-:Y:S01]  /*43a0*/  UMOV UR21, 0x40004040 ;  /* 0x4000404000157882 */ /* 0x000fe20000000000 */
[----:B------:R1:W-:Y:S01]  /*43b0*/  UTCHMMA.2CTA gdesc[UR4], gdesc[UR6], tmem[UR8], tmem[UR64], idesc[UR65], UP2 ;  /* 0x00ff4006040075ea */ /* 0x0003e20009200008 */
[----:B------:R-:W-:Y:S01]  /*43c0*/  UPLOP3.LUT UP2, UPT, UPT, UPT, UPT, 0x80, 0x8 ;  /* 0x000000000008789c */ /* 0x000fe20003f4f070 */
[----:B------:R-:W-:Y:S01]  /*43d0*/  UMOV UR19, 0x40004040 ;  /* 0x4000404000137882 */ /* 0x000fe20000000000 */
[----:B------:R-:W-:Y:S01]  /*43e0*/  UMOV UR17, 0x40004040 ;  /* 0x4000404000117882 */ /* 0x000fe20000000000 */
[----:B------:R4:W-:Y:S01]  /*43f0*/  UTCHMMA.2CTA gdesc[UR18], gdesc[UR20], tmem[UR8], tmem[UR64], idesc[UR65], UPT ;  /* 0x00ff4014120075ea */ /* 0x0009e2000ba00008 */
        /* <DEDUP_REMOVED lines=19> */
[----:B-1----:R-:W-:Y:S01]  /*4530*/  UMOV UR7, 0x8100910 ;  /* 0x0810091000077882 */ /* 0x002fe20000000000 */
[----:B------:R-:W-:Y:S01]  /*4540*/  UMOV UR35, 0x40004040 ;  /* 0x4000404000237882 */ /* 0x000fe20000000000 */
[----:B------:R-:W-:Y:S01]  /*4550*/  UMOV UR33, 0x40004040 ;  /* 0x4000404000217882 */ /* 0x000fe20000000000 */
[----:B------:R-:W-:Y:S01]  /*4560*/  UMOV UR27, 0x40004040 ;  /* 0x40004040001b7882 */ /* 0x000fe20000000000 */
[----:B------:R-:W-:Y:S01]  /*4570*/  UMOV UR25, 0x40004040 ;  /* 0x4000404000197882 */ /* 0x000fe20000000000 */
[----:B----4-:R-:W-:Y:S02]  /*4580*/  UIADD3 UR20, UPT, UPT, UR4, 0x602, URZ ;  /* 0x0000060204147890 */ /* 0x010fe4000fffe0ff */
[----:B------:R-:W-:Y:S02]  /*4590*/  UIADD3 UR18, UPT, UPT, UR6, 0x304, URZ ;  /* 0x0000030406127890 */ /* 0x000fe4000fffe0ff */
[----:B--2---:R-:W-:Y:S02]  /*45a0*/  UIADD3 UR16, UPT, UPT, UR4, 0x604, URZ ;  /* 0x0000060404107890 */ /* 0x004fe4000fffe0ff */
[----:B------:R-:W-:Y:S01]  /*45b0*/  UIADD3 UR10, UPT, UPT, UR6, 0x306, URZ ;  /* 0x00000306060a7890 */ /* 0x000fe2000fffe0ff */
[----:B------:R-:W-:Y:S01]  /*45c0*/  R2UR.FILL UR65, R6 ;  /* 0x00000000064172ca */ /* 0x000fe200004e0000 */
[----:B------:R-:W-:Y:S01]  /*45d0*/  UMOV UR14, 0x0 ;  /* 0x00000000000e7882 */ /* 0x000fe20000000000 */
[----:B------:R-:W-:Y:S01]  /*45e0*/  UMOV UR15, 0x8100910 ;  /* 0x08100910000f7882 */ /* 0x000fe20000000000 */
[----:B------:R-:W-:Y:S01]  /*45f0*/  UMOV UR12, 0x0 ;  /* 0x00000000000c7882 */ /* 0x000fe20000000000 */
[----:B------:R-:W-:Y:S01]  /*4600*/  UTCHMMA.2CTA gdesc[UR28], gdesc[UR30], tmem[UR8], tmem[UR14], idesc[UR15], UPT ;  /* 0x00ff0e1e1c0075ea */ /* 0x000fe2000ba00008 */
[----:B------:R-:W-:Y:S01]  /*4610*/  UTCHMMA.2CTA gdesc[UR56], gdesc[UR58], tmem[UR8], tmem[UR14], idesc[UR15], UPT ;  /* 0x00ff0e3a380075ea */ /* 0x000fe2000ba00008 */
[----:B------:R-:W-:Y:S01]  /*4620*/  UMOV UR13, 0x8100910 ;  /* 0x08100910000d7882 */ /* 0x000fe20000000000 */
[----:B------:R-:W-:Y:S01]  /*4630*/  UTCHMMA.2CTA gdesc[UR52], gdesc[UR54], tmem[UR8], tmem[UR14], idesc[UR15], UPT ;  /* 0x00ff0e36340075ea */ /* 0x000fe2000ba00008 */
[----:B------:R-:W-:Y:S01]  /*4640*/  UIADD3 UR4, UPT, UPT, UR4, 0x606, URZ ;  /* 0x0000060604047890 */ /* 0x000fe2000fffe0ff */
[----:B------:R-:W-:Y:S01]  /*4650*/  UTCHMMA.2CTA gdesc[UR48], gdesc[UR50], tmem[UR8], tmem[UR12], idesc[UR13], UPT ;  /* 0x00ff0c32300075ea */ /* 0x000fe2000ba00008 */
[----:B------:R-:W-:Y:S01]  /*4660*/  UTCHMMA.2CTA gdesc[UR44], gdesc[UR46], tmem[UR8], tmem[UR12], idesc[UR13], UPT ;  /* 0x00ff0c2e2c0075ea */ /* 0x000fe2000ba00008 */
[----:B------:R-:W-:Y:S01]  /*4670*/  UMOV UR6, 0x0 ;  /* 0x0000000000067882 */ /* 0x000fe20000000000 */
[----:B------:R-:W-:Y:S01]  /*4680*/  UTCHMMA.2CTA gdesc[UR40], gdesc[UR42], tmem[UR8], tmem[UR12], idesc[UR13], UPT ;  /* 0x00ff0c2a280075ea */ /* 0x000fe2000ba00008 */
[----:B------:R1:W-:Y:S01]  /*4690*/  UTCHMMA.2CTA gdesc[UR36], gdesc[UR38], tmem[UR8], tmem[UR6], idesc[UR7], UPT ;  /* 0x00ff0626240075ea */ /* 0x0003e2000ba00008 */
[----:B------:R2:W-:Y:S01]  /*46a0*/  UTCHMMA.2CTA gdesc[UR32], gdesc[UR34], tmem[UR8], tmem[UR76], idesc[UR77], UPT ;  /* 0x00ff4c22200075ea */ /* 0x0005e2000ba00008 */
[----:B------:R-:W-:Y:S01]  /*46b0*/  UMOV UR23, 0x40004040 ;  /* 0x4000404000177882 */ /* 0x000fe20000000000 */
[----:B------:R2:W-:Y:S01]  /*46c0*/  UTCHMMA.2CTA gdesc[UR24], gdesc[UR26], tmem[UR8], tmem[UR74], idesc[UR75], UPT ;  /* 0x00ff4a1a180075ea */ /* 0x0005e2000ba00008 */
[----:B------:R-:W-:Y:S01]  /*46d0*/  R2UR.FILL UR64, R5 ;  /* 0x00000000054072ca */ /* 0x000fe200004e0000 */
[----:B------:R2:W-:Y:S01]  /*46e0*/  UTCHMMA.2CTA gdesc[UR20], gdesc[UR22], tmem[UR8], tmem[UR72], idesc[UR73], UPT ;  /* 0x00ff4816140075ea */ /* 0x0005e2000ba00008 */
[----:B------:R2:W-:Y:S01]  /*46f0*/  UTCHMMA.2CTA gdesc[UR16], gdesc[UR18], tmem[UR8], tmem[UR70], idesc[UR71], UPT ;  /* 0x00ff4612100075ea */ /* 0x0005e2000ba00008 */
[----:B------:R2:W-:Y:S01]  /*4700*/  UTCHMMA.2CTA gdesc[UR4], gdesc[UR10], tmem[UR8], tmem[UR68], idesc[UR69], UPT ;  /* 0x00ff440a040075ea */ /* 0x0005e2000ba00008 */
[----:B------:R2:W-:Y:S09]  /*4710*/  UTCBAR.2CTA.MULTICAST [UR63], URZ, UR65 ;  /* 0x000000ff3f0073e9 */ /* 0x0005f20008200841 */
[----:B------:R-:W-:Y:S01]  /*4720*/  UISETP.NE.AND UP0, UPT, UR60, UR64, UPT ;  /* 0x000000403c00728c */ /* 0x000fe2000bf05270 */
[----:B-1----:R-:W-:Y:S08]  /*4730*/  UMOV UR7, UR9 ;  /* 0x0000000900077c82 */ /* 0x002ff00008000000 */
[----:B---3--:R-:W-:Y:S05]  /*4740*/  BRA.U UP0, `(.L_x_77) ;  /* 0xfffffff900447547 */ /* 0x008fea000b83ffff */
.L_x_74:
[----:B--2---:R-:W-:Y:S01]  /*4750*/  R2UR UR4, R4 ;  /* 0x00000000040472ca */ /* 0x004fe200000e0000 */
[----:B------:R-:W-:Y:S01]  /*4760*/  UMOV UR60, UR64 ;  /* 0x00000040003c7c82 */ /* 0x000fe20008000000 */
[----:B------:R-:W-:-:S11]  /*4770*/  R2UR UR5, R13 ;  /* 0x000000000d0572ca */ /* 0x000fd600000e0000 */
[----:B------:R-:W-:-:S09]  /*4780*/  UIADD3 UR4, UPT, UPT, UR4, 0xa0, URZ ;  /* 0x000000a004047890 */ /* 0x000fd2000fffe0ff */
[----:B------:R2:W-:Y:S01]  /*4790*/  UTCBAR.2CTA.MULTICAST [UR4], URZ, UR5 ;  /* 0x000000ff040073e9 */ /* 0x0005e20008200805 */
[----:B------:R-:W-:Y:S02]  /*47a0*/  NOP ;  /* 0x0000000000007918 */ /* 0x000fe40000000000 */
.L_x_72:
[----:B--2---:R-:W-:Y:S02]  /*47b0*/  R2UR UR4, R14 ;  /* 0x000000000e0472ca */ /* 0x004fe400000e0000 */
[----:B------:R-:W-:-:S04]  /*47c0*/  ISETP.NE.AND P0, PT, R10, 0x2, PT ;  /* 0x000000020a00780c */ /* 0x000fc80003f05270 */
[----:B------:R-:W-:Y:S02]  /*47d0*/  SEL R4, RZ, 0x1, P0 ;  /* 0x00000001ff047807 */ /* 0x000fe40000000000 */
[----:B------:R-:W-:Y:S02]  /*47e0*/  SEL R10, R10, RZ, P0 ;  /* 0x000000ff0a0a7207 */ /* 0x000fe40000000000 */
[----:B------:R-:W-:-:S03]  /*47f0*/  LOP3.LUT R9, R9, R4, RZ, 0x3c, !PT ;  /* 0x0000000409097212 */ /* 0x000fc600078e3cff */
[----:B------:R-:W-:-:S04]  /*4800*/  UIADD3 UR4, UPT, UPT, UR4, 0x1, URZ ;  /* 0x0000000104047890 */ /* 0x000fc8000fffe0ff */
[----:B------:R-:W-:-:S04]  /*4810*/  UISETP.NE.AND UP0, UPT, UR4, 0x4, UPT ;  /* 0x000000040400788c */ /* 0x000fc8000bf05270 */
[----:B------:R-:W-:Y:S02]  /*4820*/  USEL UR5, URZ, 0x1, UP0 ;  /* 0x00000001ff057887 */ /* 0x000fe40008000000 */
[----:B------:R-:W-:-:S04]  /*4830*/  USEL UR4, UR4, URZ, UP0 ;  /* 0x000000ff04047287 */ /* 0x000fc80008000000 */
[----:B------:R-:W-:Y:S02]  /*4840*/  LOP3.LUT R11, R11, UR5, RZ, 0x3c, !PT ;  /* 0x000000050b0b7c12 */ /* 0x000fe4000f8e3cff */
[----:B------:R-:W-:Y:S01]  /*4850*/  IMAD.U32 R14, RZ, RZ, UR4 ;  /* 0x00000004ff0e7e24 */ /* 0x000fe2000f8e00ff */
[----:B------:R-:W-:Y:S06]  /*4860*/  @P1 BRA `(.L_x_78) ;  /* 0xfffffff4005c1947 */ /* 0x000fec000383ffff */
[----:B------:R-:W2:Y:S01]  /*4870*/  S2UR UR8, SR_CgaCtaId ;  /* 0x00000000000879c3 */ /* 0x000ea20000008800 */
[----:B------:R-:W-:Y:S02]  /*4880*/  ELECT P0, URZ, PT ;  /* 0x0000000000ff782f */ /* 0x000fe40003800000 */
[----:B------:R-:W-:Y:S01]  /*4890*/  R2UR UR5, R2 ;  /* 0x00000000020572ca */ /* 0x000fe200000e0000 */
[----:B------:R-:W-:Y:S01]  /*48a0*/  UMOV UR4, 0x40 ;  /* 0x0000004000047882 */ /* 0x000fe20000000000 */
[----:B------:R-:W-:-:S03]  /*48b0*/  IMAD.MOV.U32 R2, RZ, RZ, 0x1 ;  /* 0x00000001ff027424 */ /* 0x000fc600078e00ff */
[----:B------:R-:W-:Y:S08]  /*48c0*/  UVIRTCOUNT.DEALLOC.SMPOOL 0x80 ;  /* 0x000000800000784c */ /* 0x000ff00000000000 */
[----:B------:R-:W-:Y:S02]  /*48d0*/  UISETP.NE.AND UP1, UPT, UR5, URZ, UPT ;  /* 0x000000ff0500728c */ /* 0x000fe4000bf25270 */
[----:B--2---:R-:W-:-:S09]  /*48e0*/  ULEA UR8, UR8, UR4, 0x18 ;  /* 0x0000000408087291 */ /* 0x004fd2000f8ec0ff */
[----:B------:R2:W-:Y:S01]  /*48f0*/  @P0 STS.U8 [UR8+0x1c], R2 ;  /* 0x00001c02ff000988 */ /* 0x0005e20008000008 */
[----:B------:R-:W-:Y:S05]  /*4900*/  BRA.U UP1, `(.L_x_79) ;  /* 0x0000000101a87547 */ /* 0x000fea000b800000 */
[----:B------:R-:W-:Y:S01]  /*4910*/  R2UR UR4, R14 ;  /* 0x000000000e0472ca */ /* 0x000fe200000e0000 */
[----:B------:R-:W-:Y:S01]  /*4920*/  UIADD3 UR7, UPT, UPT, UR62, 0xc0, URZ ;  /* 0x000000c03e077890 */ /* 0x000fe2000fffe0ff */
[----:B-1----:R-:W-:-:S11]  /*4930*/  SHF.L.U32 R3, R11, 0x1f, RZ ;  /* 0x0000001f0b037819 */ /* 0x002fd600000006ff */
[----:B------:R-:W-:-:S09]  /*4940*/  ULEA UR4, UR4, UR7, 0x3 ;  /* 0x0000000704047291 */ /* 0x000fd2000f8e18ff */
[----:B------:R-:W1:Y:S02]  /*4950*/  SYNCS.PHASECHK.TRANS64.TRYWAIT P0, [UR4], R3 ;  /* 0x00000003ff0075a7 */ /* 0x000e640008001104 */
[----:B-1----:R-:W-:Y:S05]  /*4960*/  @!P0 BRA `(.L_x_80) ;  /* 0x0000004400a88947 */ /* 0x002fea0003800000 */
.L_x_160:
[----:B------:R-:W-:-:S13]  /*4970*/  R2UR UR4, R14 ;  /* 0x000000000e0472ca */ /* 0x000fda00000e0000 */
[----:B------:R-:W-:-:S04]  /*4980*/  UIADD3 UR4, UPT, UPT, UR4, 0x1, URZ ;  /* 0x0000000104047890 */ /* 0x000fc8000fffe0ff */
[----:B------:R-:W-:-:S04]  /*4990*/  UISETP.NE.AND UP0, UPT, UR4, 0x4, UPT ;  /* 0x000000040400788c */ /* 0x000fc8000bf05270 */
[----:B------:R-:W-:Y:S02]  /*49a0*/  USEL UR6, URZ, 0x1, UP0 ;  /* 0x00000001ff067887 */ /* 0x000fe40008000000 */
[----:B------:R-:W-:-:S04]  /*49b0*/  USEL UR4, UR4, URZ, UP0 ;  /* 0x000000ff04047287 */ /* 0x000fc80008000000 */
[----:B------:R-:W-:Y:S01]  /*49c0*/  ULEA UR5, UR4, UR7, 0x3 ;  /* 0x0000000704057291 */ /* 0x000fe2000f8e18ff */
[----:B-1----:R-:W-:-:S04]  /*49d0*/  LOP3.LUT R3, R11, UR6, RZ, 0x3c, !PT ;  /* 0x000000060b037c12 */ /* 0x002fc8000f8e3cff */
[----:B------:R-:W-:-:S04]  /*49e0*/  SHF.L.U32 R5, R3, 0x1f, RZ ;  /* 0x0000001f03057819 */ /* 0x000fc800000006ff */
[----:B------:R-:W1:Y:S02]  /*49f0*/  SYNCS.PHASECHK.TRANS64.TRYWAIT P0, [UR5], R5 ;  /* 0x00000005ff0075a7 */ /* 0x000e640008001105 */
[----:B-1----:R-:W-:Y:S05]  /*4a00*/  @!P0 BRA `(.L_x_81) ;  /* 0x0000004400988947 */ /* 0x002fea0003800000 */
.L_x_162:
        /* <DEDUP_REMOVED lines=9> */
.L_x_164:
[----:B------:R-:W-:-:S04]  /*4aa0*/  UIADD3 UR4, UPT, UPT, UR4, 0x1, URZ ;  /* 0x0000000104047890 */ /* 0x000fc8000fffe0ff */
[----:B------:R-:W-:-:S04]  /*4ab0*/  UISETP.NE.AND UP0, UPT, UR4, 0x4, UPT ;  /* 0x000000040400788c */ /* 0x000fc8000bf05270 */
[----:B------:R-:W-:Y:S02]  /*4ac0*/  USEL UR5, URZ, 0x1, UP0 ;  /* 0x00000001ff057887 */ /* 0x000fe40008000000 */
[----:B------:R-:W-:-:S04]  /*4ad0*/  USEL UR4, UR4, URZ, UP0 ;  /* 0x000000ff04047287 */ /* 0x000fc80008000000 */
[----:B------:R-:W-:Y:S01]  /*4ae0*/  ULEA UR4, UR4, UR7, 0x3 ;  /* 0x0000000704047291 */ /* 0x000fe2000f8e18ff */
[----:B------:R-:W-:-:S04]  /*4af0*/  LOP3.LUT R3, R3, UR5, RZ, 0x3c, !PT ;  /* 0x0000000503037c12 */ /* 0x000fc8000f8e3cff */
[----:B------:R-:W-:Y:S01]  /*4b00*/  SHF.L.U32 R3, R3, 0x1f, RZ ;  /* 0x0000001f03037819 */ /* 0x000fe200000006ff */
[----:B-12---:R-:W-:-:S04]  /*4b10*/  IMAD.U32 R2, RZ, RZ, UR4 ;  /* 0x00000004ff027e24 */ /* 0x006fc8000f8e00ff */
[----:B------:R1:W2:Y:S03]  /*4b20*/  SYNCS.PHASECHK.TRANS64.TRYWAIT P0, [R2+URZ], R3 ;  /* 0x00000003020075a7 */ /* 0x0002a600080011ff */
[----:B--2---:R-:W-:Y:S05]  /*4b30*/  @!P0 NANOSLEEP.SYNCS 0x989680 ;  /* 0x009896800000895d */ /* 0x004fea0003900000 */
[----:B------:R-:W2:Y:S02]  /*4b40*/  @!P0 SYNCS.PHASECHK.TRANS64 P0, [R2+URZ], R3 ;  /* 0x00000003020085a7 */ /* 0x000ea400080010ff */
[----:B--2---:R-:W-:Y:S05]  /*4b50*/  @P0 BRA `(.L_x_83) ;  /* 0x0000000000240947 */ /* 0x004fea0003800000 */
.L_x_84:
[----:B--2---:R2:W3:Y:S02]  /*4b60*/  SYNCS.PHASECHK.TRANS64.TRYWAIT P0, [R2+URZ], R3 ;  /* 0x00000003020075a7 */ /* 0x0044e400080011ff */
[----:B---3--:R-:W-:Y:S05]  /*4b70*/  @!P0 NANOSLEEP.SYNCS 0x989680 ;  /* 0x009896800000895d */ /* 0x008fea0003900000 */
[----:B------:R-:W3:Y:S02]  /*4b80*/  @!P0 SYNCS.PHASECHK.TRANS64 P0, [R2+URZ], R3 ;  /* 0x00000003020085a7 */ /* 0x000ee400080010ff */
[----:B---3--:R-:W-:Y:S05]  /*4b90*/  @!P0 BRA `(.L_x_84) ;  /* 0xfffffffc00f08947 */ /* 0x008fea000383ffff */
[----:B------:R-:W-:Y:S05]  /*4ba0*/  BRA `(.L_x_83) ;  /* 0x0000000000107947 */ /* 0x000fea0003800000 */
.L_x_79:
[----:B------:R-:W-:Y:S01]  /*4bb0*/  R2UR UR5, R0 ;  /* 0x00000000000572ca */ /* 0x000fe200000e0000 */
[----:B------:R-:W-:-:S12]  /*4bc0*/  UIADD3 UR4, UPT, UPT, UR62, 0x100, URZ ;  /* 0x000001003e047890 */ /* 0x000fd8000fffe0ff */
[----:B------:R-:W-:-:S09]  /*4bd0*/  UPRMT UR4, UR5, 0x654, UR4 ;  /* 0x0000065405047896 */ /* 0x000fd20008000004 */
[----:B------:R-:W-:Y:S03]  /*4be0*/  SYNCS.ARRIVE.TRANS64.RED.A1T0 RZ, [UR4], RZ ;  /* 0x000000ffffff79a7 */ /* 0x000fe60008100404 */
.L_x_83:
[----:B-12---:R-:W-:Y:S01]  /*4bf0*/  SHF.L.U32 R3, RZ, 0x1f, RZ ;  /* 0x0000001fff037819 */ /* 0x006fe200000006ff */
[----:B------:R-:W-:Y:S01]  /*4c00*/  UIADD3 UR4, UPT, UPT, UR62, 0x100, URZ ;  /* 0x000001003e047890 */ /* 0x000fe2000fffe0ff */
[----:B------:R-:W-:Y:S02]  /*4c10*/  PLOP3.LUT P0, PT, PT, PT, UP1, 0x80, 0x8 ;  /* 0x000000000008781c */ /* 0x000fe40003f0f018 */
[----:B------:R-:W1:Y:S02]  /*4c20*/  SYNCS.PHASECHK.TRANS64.TRYWAIT P1, [UR62+0x100], R3 ;  /* 0x00010003ff0075a7 */ /* 0x000e64000802113e */
[----:B-1----:R-:W-:Y:S09]  /*4c30*/  @!P1 BRA `(.L_x_85) ;  /* 0x00000044003c9947 */ /* 0x002ff20003800000 */
.L_x_166:
[----:B------:R-:W-:Y:S02]  /*4c40*/  R2UR UR6, R0 ;  /* 0x00000000000672ca */ /* 0x000fe400000e0000 */
[----:B------:R-:W-:-:S11]  /*4c50*/  R2UR UR5, R16 ;  /* 0x00000000100572ca */ /* 0x000fd600000e0000 */
[----:B------:R-:W-:-:S03]  /*4c60*/  @!UP1 UPRMT UR4, UR6, 0x654, UR4 ;  /* 0x0000065406049896 */ /* 0x000fc60008000004 */
[----:B------:R-:W-:-:S06]  /*4c70*/  UMOV UR6, 0x1 ;  /* 0x0000000100067882 */ /* 0x000fcc0000000000 */
[----:B------:R-:W-:Y:S01]  /*4c80*/  @!P0 SYNCS.ARRIVE.TRANS64.RED.A1T0 RZ, [UR4], RZ ;  /* 0x000000ffffff89a7 */ /* 0x000fe20008100404 */
[----:B------:R-:W-:Y:S01]  /*4c90*/  NOP ;  /* 0x0000000000007918 */ /* 0x000fe20000000000 */
[----:B------:R-:W2:Y:S01]  /*4ca0*/  LDS R0, [UR8+0x14] ;  /* 0x00001408ff007984 */ /* 0x000ea20008000800 */
[----:B------:R-:W-:-:S03]  /*4cb0*/  ULOP3.LUT UR4, UR5, 0xffff, URZ, 0xc0, !UPT ;  /* 0x0000ffff05047892 */ /* 0x000fc6000f8ec0ff */
[----:B------:R-:W-:Y:S01]  /*4cc0*/  UMOV UR5, 0xffff ;  /* 0x0000ffff00057882 */ /* 0x000fe20000000000 */
[----:B------:R-:W-:-:S04]  /*4cd0*/  USHF.R.U32.HI UR4, URZ, 0x5, UR4 ;  /* 0x00000005ff047899 */ /* 0x000fc80008011604 */
[----:B------:R-:W-:Y:S02]  /*4ce0*/  USHF.L.U32 UR5, UR5, UR4, URZ ;  /* 0x0000000405057299 */ /* 0x000fe400080006ff */
[----:B------:R-:W-:-:S04]  /*4cf0*/  USHF.L.U32 UR4, UR6, UR4, URZ ;  /* 0x0000000406047299 */ /* 0x000fc800080006ff */
[----:B--2---:R-:W-:-:S04]  /*4d00*/  LOP3.LUT R0, R0, UR5, RZ, 0xc0, !PT ;  /* 0x0000000500007c12 */ /* 0x004fc8000f8ec0ff */
[----:B------:R-:W-:-:S13]  /*4d10*/  ISETP.NE.AND P0, PT, R0, UR5, PT ;  /* 0x0000000500007c0c */ /* 0x000fda000bf05270 */
[----:B------:R-:W-:Y:S05]  /*4d20*/  @P0 BRA `(.L_x_86) ;  /* 0x0000000000580947 */ /* 0x000fea0003800000 */
[----:B------:R-:W2:Y:S02]  /*4d30*/  LDS R0, [UR8+0x18] ;  /* 0x00001808ff007984 */ /* 0x000ea40008000800 */
[----:B--2---:R-:W-:-:S04]  /*4d40*/  LOP3.LUT R0, R0, UR4, RZ, 0xc0, !PT ;  /* 0x0000000400007c12 */ /* 0x004fc8000f8ec0ff */
[----:B------:R-:W-:-:S13]  /*4d50*/  ISETP.NE.AND P0, PT, R0, UR4, PT ;  /* 0x0000000400007c0c */ /* 0x000fda000bf05270 */
[----:B------:R-:W-:Y:S05]  /*4d60*/  @P0 BRA `(.L_x_87) ;  /* 0x00000000003c0947 */ /* 0x000fea0003800000 */
[----:B-1----:R-:W1:Y:S01]  /*4d70*/  S2R R2, SR_LANEID ;  /* 0x0000000000027919 */ /* 0x002e620000000000 */
[----:B------:R-:W-:Y:S01]  /*4d80*/  ULOP3.LUT UR5, URZ, UR5, URZ, 0x33, !UPT ;  /* 0x00000005ff057292 */ /* 0x000fe2000f8e33ff */
[----:B------:R-:W-:Y:S01]  /*4d90*/  LOP3.LUT R4, RZ, UR4, RZ, 0x33, !PT ;  /* 0x00000004ff047c12 */ /* 0x000fe2000f8e33ff */
[----:B------:R-:W-:Y:S02]  /*4da0*/  VOTEU.ANY UR4, UPT, PT ;  /* 0x0000000000047886 */ /* 0x000fe400038e0100 */
[----:B------:R-:W-:Y:S01]  /*4db0*/  UFLO.U32 UR4, UR4 ;  /* 0x00000004000472bd */ /* 0x000fe200080e0000 */
[----:B------:R-:W2:Y:S01]  /*4dc0*/  REDUX UR6, R4 ;  /* 0x00000000040673c4 */ /* 0x000ea20000000000 */
[----:B------:R-:W-:-:S06]  /*4dd0*/  IMAD.U32 R0, RZ, RZ, UR5 ;  /* 0x00000005ff007e24 */ /* 0x000fcc000f8e00ff */
[----:B------:R3:W-:Y:S01]  /*4de0*/  UTCATOMSWS.AND URZ, UR5 ;  /* 0x0000000500ff79e3 */ /* 0x0007e20008000000 */
[----:B------:R-:W4:Y:S01]  /*4df0*/  REDUX UR7, R0 ;  /* 0x00000000000773c4 */ /* 0x000f220000000000 */
[----:B-1----:R-:W-:Y:S01]  /*4e00*/  ISETP.EQ.U32.AND P0, PT, R2, UR4, PT ;  /* 0x0000000402007c0c */ /* 0x002fe2000bf02070 */
[----:B--2---:R-:W-:Y:S01]  /*4e10*/  IMAD.U32 R2, RZ, RZ, UR6 ;  /* 0x00000006ff027e24 */ /* 0x004fe2000f8e00ff */
[----:B----4-:R-:W-:-:S11]  /*4e20*/  MOV R3, UR7 ;  /* 0x0000000700037c02 */ /* 0x010fd60008000f00 */
[----:B------:R3:W-:Y:S04]  /*4e30*/  @P0 ATOMS.AND RZ, [UR8+0x14], R3 ;  /* 0x00001403ffff098c */ /* 0x0007e8000a800008 */
[----:B------:R3:W-:Y:S01]  /*4e40*/  @P0 ATOMS.AND RZ, [UR8+0x18], R2 ;  /* 0x00001802ffff098c */ /* 0x0007e2000a800008 */
[----:B------:R-:W-:Y:S05]  /*4e50*/  BRA `(.L_x_88) ;  /* 0x0000000000147947 */ /* 0x000fea0003800000 */
.L_x_87:
[----:B-1----:R-:W-:Y:S02]  /*4e60*/  MOV R2, 0x4e80 ;  /* 0x00004e8000027802 */ /* 0x002fe40000000f00 */
[----:B-----5:R-:W-:Y:S05]  /*4e70*/  CALL.REL.NOINC `($__internal_0_$__cuda_sm10x_tcgen05_guardrail_trap_col_being_dealloced_not_returned_by_alloc) ;  /* 0x0000004400a07944 */ /* 0x020fea0003c00000 */
[----:B------:R-:W-:Y:S05]  /*4e80*/  BRA `(.L_x_88) ;  /* 0x0000000000087947 */ /* 0x000fea0003800000 */
.L_x_86:
[----:B-1----:R-:W-:Y:S02]  /*4e90*/  MOV R2, 0x4eb0 ;  /* 0x00004eb000027802 */ /* 0x002fe40000000f00 */
[----:B-----5:R-:W-:Y:S05]  /*4ea0*/  CALL.REL.NOINC `($__internal_2_$__cuda_sm10x_tcgen05_guardrail_trap_unallocated_columns_being_dealloced) ;  /* 0x0000004400ac7944 */ /* 0x020fea0003c00000 */
.L_x_88:
[----:B------:R-:W-:Y:S01]  /*4eb0*/  NOP ;  /* 0x0000000000007918 */ /* 0x000fe20000000000 */
[----:B---3--:R-:W-:Y:S05]  /*4ec0*/  EXIT ;  /* 0x000000000000794d */ /* 0x008fea0003800000 */
.L_x_59:
[----:B------:R-:W-:-:S09]  /*4ed0*/  UISETP.NE.OR UP0, UPT, UR20, 0x3, !UP4 ;  /* 0x000000031400788c */ /* 0x000fd2000e705670 */
[----:B------:R-:W-:Y:S05]  /*4ee0*/  BRA.U UP0, `(.L_x_89) ;  /* 0x00000011005c7547 */ /* 0x000fea000b800000 */
[----:B------:R-:W2:Y:S01]  /*4ef0*/  LDCU.64 UR4, c[0x0][0x888] ;  /* 0x00011100ff0477ac */ /* 0x000ea20008000a00 */
[----:B------:R-:W3:Y:S01]  /*4f00*/  LDC.64 R12, c[0x0][0x348] ;  /* 0x0000d200ff0c7b82 */ /* 0x000ee20000000a00 */
[----:B------:R-:W-:Y:S02]  /*4f10*/  HFMA2 R9, -RZ, RZ, 0, 0 ;  /* 0x00000000ff097431 */ /* 0x000fe400000001ff */
[----:B------:R-:W-:Y:S01]  /*4f20*/  IMAD.MOV.U32 R11, RZ, RZ, 0x1 ;  /* 0x00000001ff0b7424 */ /* 0x000fe200078e00ff */
[----:B------:R-:W4:Y:S01]  /*4f30*/  LDCU UR40, c[0x0][0x370] ;  /* 0x00006e00ff2877ac */ /* 0x000f220008000800 */
[----:B------:R-:W-:Y:S01]  /*4f40*/  IMAD.MOV.U32 R10, RZ, RZ, RZ ;  /* 0x000000ffff0a7224 */ /* 0x000fe200078e00ff */
[----:B------:R-:W-:Y:S01]  /*4f50*/  MOV R3, 0x2000 ;  /* 0x0000200000037802 */ /* 0x000fe20000000f00 */
[----:B------:R-:W4:Y:S01]  /*4f60*/  LDCU.128 UR32, c[0x0][0xb10] ;  /* 0x00016200ff2077ac */ /* 0x000f220008000c00 */
[----:B------:R-:W1:Y:S01]  /*4f70*/  LDCU UR38, c[0x0][0x374] ;  /* 0x00006e80ff2677ac */ /* 0x000e620008000800 */
[----:B------:R-:W1:Y:S01]  /*4f80*/  LDCU.64 UR30, c[0x0][0x890] ;  /* 0x00011200ff1e77ac */ /* 0x000e620008000a00 */
[----:B--2---:R-:W-:Y:S01]  /*4f90*/  UISETP.NE.U32.AND UP0, UPT, UR4, URZ, UPT ;  /* 0x000000ff0400728c */ /* 0x004fe2000bf05070 */
[----:B------:R-:W2:Y:S01]  /*4fa0*/  LDCU UR15, c[0x0][0xb0c] ;  /* 0x00016180ff0f77ac */ /* 0x000ea20008000800 */
[----:B------:R-:W3:Y:S01]  /*4fb0*/  LDCU UR44, c[0x0][0xb20] ;  /* 0x00016400ff2c77ac */ /* 0x000ee20008000800 */
[----:B------:R-:W3:Y:S01]  /*4fc0*/  LDCU UR4, c[0x0][0xb30] ;  /* 0x00016600ff0477ac */ /* 0x000ee20008000800 */
[----:B----4-:R-:W-:-:S02]  /*4fd0*/  UIMAD.WIDE.U32 UR6, UR40, UR32, URZ ;  /* 0x00000020280672a5 */ /* 0x010fc4000f8e00ff */
[----:B-1----:R-:W-:Y:S02]  /*4fe0*/  UIMAD.WIDE.U32 UR8, UR38, UR35, URZ ;  /* 0x00000023260872a5 */ /* 0x002fe4000f8e00ff */
[----:B------:R-:W-:Y:S02]  /*4ff0*/  UISETP.NE.U32.AND UP6, UPT, UR30, URZ, UPT ;  /* 0x000000ff1e00728c */ /* 0x000fe4000bfc5070 */
[----:B------:R-:W-:Y:S01]  /*5000*/  UISETP.NE.AND.EX UP5, UPT, UR5, URZ, UPT, UP0 ;  /* 0x000000ff0500728c */ /* 0x000fe2000bfa5300 */
[----:B------:R-:W-:Y:S01]  /*5010*/  UMOV UR21, 0x400 ;  /* 0x0000040000157882 */ /* 0x000fe20000000000 */
[----:B------:R-:W-:Y:S01]  /*5020*/  UISETP.NE.AND UP0, UPT, UR39, 0x1, UPT ;  /* 0x000000012700788c */ /* 0x000fe2000bf05270 */
[----:B------:R-:W-:Y:S01]  /*5030*/  UMOV UR6, UR7 ;  /* 0x0000000700067c82 */ /* 0x000fe20008000000 */
[----:B------:R-:W-:Y:S01]  /*5040*/  UMOV UR41, UR9 ;  /* 0x0000000900297c82 */ /* 0x000fe20008000000 */
[----:B--2---:R-:W-:Y:S01]  /*5050*/  UISETP.NE.AND UP0, UPT, UR15, 0x1, UPT ;  /* 0x000000010f00788c */ /* 0x004fe2000bf05270 */
[----:B------:R-:W-:Y:S01]  /*5060*/  UMOV UR25, URZ ;  /* 0x000000ff00197c82 */ /* 0x000fe20008000000 */
[----:B------:R-:W-:-:S02]  /*5070*/  UPLOP3.LUT UP4, UPT, UPT, UPT, UPT, 0x40, 0x4 ;  /* 0x000000000004789c */ /* 0x000fc40003f8e870 */
[----:B------:R-:W-:Y:S01]  /*5080*/  UISETP.GE.AND UP2, UPT, UR39, 0x1, UPT ;  /* 0x000000012700788c */ /* 0x000fe2000bf46270 */
[----:B------:R-:W1:Y:S01]  /*5090*/  LDCU.64 UR22, c[0x0][0xb28] ;  /* 0x00016500ff1677ac */ /* 0x000e620008000a00 */
[----:B------:R-:W-:Y:S02]  /*50a0*/  ULEA UR21, UR62, UR21, 0x18 ;  /* 0x000000153e157291 */ /* 0x000fe4000f8ec0ff */
[----:B------:R-:W-:Y:S02]  /*50b0*/  UISETP.NE.AND.EX UP6, UPT, UR31, URZ, UPT, UP6 ;  /* 0x000000ff1f00728c */ /* 0x000fe4000bfc5360 */
[----:B------:R-:W-:Y:S02]  /*50c0*/  USHF.R.U32.HI UR42, URZ, UR33, UR6 ;  /* 0x00000021ff2a7299 */ /* 0x000fe40008011606 */
[----:B---3--:R-:W-:Y:S02]  /*50d0*/  USHF.R.U32.HI UR41, URZ, UR44, UR41 ;  /* 0x0000002cff297299 */ /* 0x008fe40008011629 */
[----:B------:R-:W-:-:S02]  /*50e0*/  UISETP.NE.AND UP0, UPT, UR34, 0x1, UPT ;  /* 0x000000012200788c */ /* 0x000fc4000bf05270 */
[----:B------:R-:W-:-:S11]  /*50f0*/  UISETP.NE.AND UP3, UPT, UR4, 0x1, UPT ;  /* 0x000000010400788c */ /* 0x000fd6000bf65270 */
.L_x_98:
[C---:B------:R-:W-:Y:S02]  /*5100*/  LEA R8, R10.reuse, UR21, 0x3 ;  /* 0x000000150a087c11 */ /* 0x040fe4000f8e18ff */
[----:B------:R-:W-:Y:S02]  /*5110*/  SHF.L.U32 R5, R9, 0x1f, RZ ;  /* 0x0000001f09057819 */ /* 0x000fe400000006ff */
[----:B------:R-:W-:Y:S02]  /*5120*/  LEA R6, R10, UR21, 0x4 ;  /* 0x000000150a067c11 */ /* 0x000fe4000f8e20ff */
[----:B--2---:R-:W2:Y:S02]  /*5130*/  SYNCS.PHASECHK.TRANS64.TRYWAIT P0, [R8+URZ+0x80], R5 ;  /* 0x00008005080075a7 */ /* 0x004ea400080011ff */
[----:B--2---:R-:W-:Y:S05]  /*5140*/  @!P0 BRA `(.L_x_90) ;  /* 0x0000004000108947 */ /* 0x004fea0003800000 */
.L_x_167:
[----:B--2---:R-:W2:Y:S01]  /*5150*/  LDS.128 R4, [R6+0x110] ;  /* 0x0001100006047984 */ /* 0x004ea20000000c00 */
[----:B------:R-:W-:Y:S01]  /*5160*/  UISETP.GE.AND UP0, UPT, UR39, 0x1, UPT ;  /* 0x000000012700788c */ /* 0x000fe2000bf06270 */
[----:B------:R-:W-:Y:S01]  /*5170*/  @!PT LDS RZ, [RZ] ;  /* 0x00000000fffff984 */ /* 0x000fe20000000800 */
[----:B------:R-:W-:Y:S01]  /*5180*/  @!PT LDS RZ, [RZ] ;  /* 0x00000000fffff984 */ /* 0x000fe20000000800 */
[----:B------:R-:W-:Y:S01]  /*5190*/  @!PT LDS RZ, [RZ] ;  /* 0x00000000fffff984 */ /* 0x000fe20000000800 */
[----:B------:R-:W-:Y:S01]  /*51a0*/  @!PT LDS RZ, [RZ] ;  /* 0x00000000fffff984 */ /* 0x000fe20000000800 */
[----:B------:R3:W-:Y:S06]  /*51b0*/  MEMBAR.ALL.CTA ;  /* 0x0000000000007992 */ /* 0x0007ec0000008000 */
[----:B---3--:R-:W3:Y:S01]  /*51c0*/  FENCE.VIEW.ASYNC.S ;  /* 0x00000000000073c6 */ /* 0x008ee20000000000 */
[----:B--2---:R-:W-:Y:S11]  /*51d0*/  LOP3.LUT P0, RZ, R6, 0x1, RZ, 0xc0, !PT ;  /* 0x0000000106ff7812 */ /* 0x004ff6000780c0ff */
[----:B------:R-:W-:Y:S02]  /*51e0*/  @!UPT UIADD3 URZ, UPT, UPT, URZ, URZ, URZ ;  /* 0x000000fffffff290 */ /* 0x000fe4000fffe0ff */
[----:B---3--:R-:W-:Y:S01]  /*51f0*/  VOTEU.ANY UP2, P0 ;  /* 0x0000000000ff7886 */ /* 0x008fe20000040100 */
[----:B------:R-:W-:Y:S11]  /*5200*/  PLOP3.LUT P0, PT, PT, PT, UP2, 0x80, 0x8 ;  /* 0x000000000008781c */ /* 0x000ff60003f0f028 */
[----:B------:R-:W-:Y:S02]  /*5210*/  @!UPT UIADD3 URZ, UPT, UPT, URZ, URZ, URZ ;  /* 0x000000fffffff290 */ /* 0x000fe4000fffe0ff */
[----:B------:R-:W-:Y:S02]  /*5220*/  @P0 SHF.R.U32.HI R0, RZ, 0x10, R5 ;  /* 0x00000010ff000819 */ /* 0x000fe40000011605 */
[----:B------:R-:W-:Y:S02]  /*5230*/  @P0 MOV R2, R4 ;  /* 0x0000000400020202 */ /* 0x000fe40000000f00 */
[----:B------:R-:W-:Y:S01]  /*5240*/  @P0 R2UR UR4, R0 ;  /* 0x00000000000402ca */ /* 0x000fe200000e0000 */
[----:B------:R-:W-:Y:S01]  /*5250*/  VIADD R0, R8, 0x90 ;  /* 0x0000009008007836 */ /* 0x000fe20000000000 */
[----:B------:R-:W-:Y:S02]  /*5260*/  @P0 LOP3.LUT R4, R5, 0xffff, RZ, 0xc0, !PT ;  /* 0x0000ffff05040812 */ /* 0x000fe400078ec0ff */
[----:B------:R-:W-:Y:S02]  /*5270*/  @P0 R2UR UR6, R2 ;  /* 0x00000000020602ca */ /* 0x000fe400000e0000 */
[----:B------:R-:W-:Y:S02]  /*5280*/  PRMT R0, RZ, 0x654, R0 ;  /* 0x00000654ff007816 */ /* 0x000fe40000000000 */
[----:B------:R-:W-:Y:S02]  /*5290*/  @P0 R2UR UR5, R4 ;  /* 0x00000000040502ca */ /* 0x000fe400000e0000 */
[----:B------:R2:W-:Y:S03]  /*52a0*/  SYNCS.ARRIVE.TRANS64.RED.A1T0 RZ, [R0+URZ], RZ ;  /* 0x000000ff00ff79a7 */ /* 0x0005e600081004ff */
[----:B------:R-:W-:Y:S04]  /*52b0*/  @UP2 UMOV UR29, UR4 ;  /* 0x00000004001d2c82 */ /* 0x000fe80008000000 */
[----:B------:R-:W-:Y:S04]  /*52c0*/  @UP2 UMOV UR14, UR6 ;  /* 0x00000006000e2c82 */ /* 0x000fe80008000000 */
[----:B------:R-:W-:Y:S01]  /*52d0*/  @UP2 UMOV UR13, UR5 ;  /* 0x00000005000d2c82 */ /* 0x000fe20008000000 */
[----:B------:R-:W-:Y:S05]  /*52e0*/  BRA.U !UP0, `(.L_x_91) ;  /* 0x0000000108c07547 */ /* 0x000fea000b800000 */
[----:B------:R-:W-:Y:S02]  /*52f0*/  UIMAD.WIDE.U32 UR8, UR13, UR35, URZ ;  /* 0x000000230d0872a5 */ /* 0x000fe4000f8e00ff */
[----:B------:R-:W-:Y:S02]  /*5300*/  UP2UR UR12, UPR, URZ, 0x4 ;  /* 0x00000004ff0c7883 */ /* 0x000fe40008000000 */
[----:B------:R-:W-:Y:S02]  /*5310*/  UISETP.NE.AND UP2, UPT, UR34, 0x1, UPT ;  /* 0x000000012200788c */ /* 0x000fe4000bf45270 */
[----:B------:R-:W-:Y:S02]  /*5320*/  UIMAD.WIDE.U32 UR10, UR14, UR32, URZ ;  /* 0x000000200e0a72a5 */ /* 0x000fe4000f8e00ff */
[----:B------:R-:W-:Y:S02]  /*5330*/  USEL UR4, UR38, UR41, !UP2 ;  /* 0x0000002926047287 */ /* 0x000fe4000d000000 */
[----:B------:R-:W-:Y:S02]  /*5340*/  UISETP.NE.AND UP0, UPT, UR15, 0x1, UPT ;  /* 0x000000010f00788c */ /* 0x000fe4000bf05270 */
[----:B------:R-:W-:Y:S02]  /*5350*/  UP2UR UR20, UPR, URZ, 0x2 ;  /* 0x00000002ff147883 */ /* 0x000fe40008000000 */
[----:B------:R-:W-:Y:S02]  /*5360*/  UISETP.NE.AND UP1, UPT, UR39, 0x1, UPT ;  /* 0x000000012700788c */ /* 0x000fe4000bf25270 */
[----:B-1----:R-:W-:Y:S02]  /*5370*/  UIMAD.WIDE.U32 UR16, UR4, UR22, URZ ;  /* 0x00000016041072a5 */ /* 0x002fe4000f8e00ff */
[----:B------:R-:W-:Y:S01]  /*5380*/  USEL UR7, UR40, UR42, !UP0 ;  /* 0x0000002a28077287 */ /* 0x000fe2000c000000 */
[----:B------:R-:W-:Y:S02]  /*5390*/  UMOV UR5, UR9 ;  /* 0x0000000900057c82 */ /* 0x000fe40008000000 */
[----:B------:R-:W-:Y:S02]  /*53a0*/  USHF.R.U32.HI UR6, URZ, UR44, UR5 ;  /* 0x0000002cff067299 */ /* 0x000fe40008011605 */
[----:B------:R-:W-:Y:S02]  /*53b0*/  UIMAD.WIDE.U32 UR18, UR7, UR22, URZ ;  /* 0x00000016071272a5 */ /* 0x000fe4000f8e00ff */
[----:B------:R-:W-:Y:S02]  /*53c0*/  USEL UR6, UR13, UR6, !UP2 ;  /* 0x000000060d067287 */ /* 0x000fe4000d000000 */
[----:B------:R-:W-:Y:S01]  /*53d0*/  UISETP.NE.AND UP2, UPT, UR12, URZ, UPT ;  /* 0x000000ff0c00728c */ /* 0x000fe2000bf45270 */
[----:B------:R-:W-:Y:S01]  /*53e0*/  UMOV UR5, UR11 ;  /* 0x0000000b00057c82 */ /* 0x000fe20008000000 */
[----:B------:R-:W-:Y:S02]  /*53f0*/  UIMAD.WIDE.U32 UR10, UR6, UR22, URZ ;  /* 0x00000016060a72a5 */ /* 0x000fe4000f8e00ff */
[----:B------:R-:W-:Y:S03]  /*5400*/  USHF.R.U32.HI UR8, URZ, UR33, UR5 ;  /* 0x00000021ff087299 */ /* 0x000fe60008011605 */
[----:B------:R-:W-:Y:S02]  /*5410*/  UMOV UR5, UR17 ;  /* 0x0000001100057c82 */ /* 0x000fe40008000000 */
[----:B------:R-:W-:Y:S03]  /*5420*/  @UP1 USHF.R.U32.HI UR4, URZ, UR23, UR5 ;  /* 0x00000017ff041299 */ /* 0x000fe60008011605 */
[----:B------:R-:W-:Y:S01]  /*5430*/  UMOV UR5, UR19 ;  /* 0x0000001300057c82 */ /* 0x000fe20008000000 */
[----:B------:R-:W-:Y:S02]  /*5440*/  UIMAD UR4, UR39, UR4, URZ ;  /* 0x00000004270472a4 */ /* 0x000fe4000f8e02ff */
[----:B------:R-:W-:Y:S02]  /*5450*/  @UP1 USHF.R.U32.HI UR7, URZ, UR23, UR5 ;  /* 0x00000017ff071299 */ /* 0x000fe40008011605 */
[----:B------:R-:W-:Y:S02]  /*5460*/  USEL UR5, UR14, UR8, !UP0 ;  /* 0x000000080e057287 */ /* 0x000fe4000c000000 */
[----:B------:R-:W-:Y:S02]  /*5470*/  UIMAD UR8, UR39, UR7, URZ ;  /* 0x00000007270872a4 */ /* 0x000fe4000f8e02ff */
[----:B------:R-:W-:Y:S03]  /*5480*/  UISETP.GE.AND UP0, UPT, UR6, UR4, UPT ;  /* 0x000000040600728c */ /* 0x000fe6000bf06270 */
[----:B------:R-:W-:Y:S01]  /*5490*/  UMOV UR4, UR11 ;  /* 0x0000000b00047c82 */ /* 0x000fe20008000000 */
[----:B------:R-:W-:Y:S02]  /*54a0*/  UISETP.GE.OR UP0, UPT, UR5, UR8, UP0 ;  /* 0x000000080500728c */ /* 0x000fe40008706670 */
[----:B------:R-:W-:Y:S02]  /*54b0*/  USHF.R.U32.HI UR4, URZ, UR23, UR4 ;  /* 0x00000017ff047299 */ /* 0x000fe40008011604 */
[----:B------:R-:W-:Y:S02]  /*54c0*/  UIMAD.WIDE.U32 UR8, UR5, UR22, URZ ;  /* 0x00000016050872a5 */ /* 0x000fe4000f8e00ff */
[----:B------:R-:W-:Y:S04]  /*54d0*/  USEL UR10, UR6, UR4, !UP1 ;  /* 0x00000004060a7287 */ /* 0x000fe8000c800000 */
[----:B------:R-:W-:Y:S01]  /*54e0*/  UIADD3 UR11, UPT, UPT, -UR10, URZ, URZ ;  /* 0x000000ff0a0b7290 */ /* 0x000fe2000fffe1ff */
[----:B------:R-:W-:Y:S02]  /*54f0*/  @!UP0 UMOV UR4, UR9 ;  /* 0x0000000900048c82 */ /* 0x000fe40008000000 */
[----:B------:R-:W-:Y:S02]  /*5500*/  @!UP0 USHF.R.U32.HI UR4, URZ, UR23, UR4 ;  /* 0x00000017ff048299 */ /* 0x000fe40008011604 */
[----:B------:R-:W-:Y:S02]  /*5510*/  UIMAD UR8, UR39, UR11, UR6 ;  /* 0x0000000b270872a4 */ /* 0x000fe4000f8e0206 */
[----:B------:R-:W-:Y:S02]  /*5520*/  @!UP0 USEL UR4, UR5, UR4, !UP1 ;  /* 0x0000000405048287 */ /* 0x000fe4000c800000 */
[----:B------:R-:W-:Y:S02]  /*5530*/  UISETP.NE.AND UP1, UPT, UR20, URZ, UPT ;  /* 0x000000ff1400728c */ /* 0x000fe4000bf25270 */
[----:B------:R-:W-:Y:S02]  /*5540*/  @!UP0 UIMAD UR7, UR7, UR8, UR4 ;  /* 0x00000008070782a4 */ /* 0x000fe4000f8e0204 */
[----:B------:R-:W-:Y:S02]  /*5550*/  @!UP0 UIADD3 UR9, UPT, UPT, UR10, -UR4, URZ ;  /* 0x800000040a098290 */ /* 0x000fe4000fffe0ff */
[----:B------:R-:W-:Y:S02]  /*5560*/  UIADD3 UR8, UPT, UPT, -UR6, URZ, URZ ;  /* 0x000000ff06087290 */ /* 0x000fe4000fffe1ff */
[----:B------:R-:W-:Y:S02]  /*5570*/  UIADD3 UR4, UPT, UPT, -UR5, URZ, URZ ;  /* 0x000000ff05047290 */ /* 0x000fe4000fffe1ff */
[----:B------:R-:W-:Y:S03]  /*5580*/  @!UP0 UIMAD UR6, UR9, UR39, UR5 ;  /* 0x00000027090682a4 */ /* 0x000fe6000f8e0205 */
[----:B------:R-:W-:Y:S01]  /*5590*/  @!UP0 UMOV UR5, UR7 ;  /* 0x0000000700058c82 */ /* 0x000fe20008000000 */
[----:B------:R-:W-:Y:S02]  /*55a0*/  UIMAD UR7, UR15, UR4, UR14 ;  /* 0x000000040f0772a4 */ /* 0x000fe4000f8e020e */
[----:B------:R-:W-:Y:S02]  /*55b0*/  UIMAD UR4, UR34, UR8, UR13 ;  /* 0x00000008220472a4 */ /* 0x000fe4000f8e020d */
[----:B------:R-:W-:Y:S02]  /*55c0*/  UIMAD UR14, UR5, UR15, UR7 ;  /* 0x0000000f050e72a4 */ /* 0x000fe4000f8e0207 */
[----:B------:R-:W-:Y:S11]  /*55d0*/  UIMAD UR13, UR6, UR34, UR4 ;  /* 0x00000022060d72a4 */ /* 0x000ff6000f8e0204 */
[----:B------:R-:W-:Y:S01]  /*55e0*/  @!UPT UIADD3 URZ, UPT, UPT, URZ, URZ, URZ ;  /* 0x000000fffffff290 */ /* 0x000fe2000fffe0ff */
.L_x_91:
[----:B------:R-:W3:Y:S01]  /*55f0*/  @!UP3 LDCU.128 UR8, c[0x0][0xb10] ;  /* 0x00016200ff08b7ac */ /* 0x000ee20008000c00 */
[----:B------:R-:W-:Y:S04]  /*5600*/  ISETP.NE.U32.AND P0, PT, RZ, UR30, PT ;  /* 0x0000001eff007c0c */ /* 0x000fe8000bf05070 */
[----:B------:R-:W-:Y:S01]  /*5610*/  ISETP.NE.AND.EX P0, PT, RZ, UR31, PT, P0 ;  /* 0x0000001fff007c0c */ /* 0x000fe2000bf05300 */
[----:B------:R-:W4:Y:S01]  /*5620*/  @!UP3 LDCU UR5, c[0x0][0xb0c] ;  /* 0x00016180ff05b7ac */ /* 0x000f220008000800 */
[----:B------:R-:W-:Y:S02]  /*5630*/  USHF.L.U32 UR26, UR26, 0x6, URZ ;  /* 0x000000061a1a7899 */ /* 0x000fe400080006ff */
[----:B------:R-:W-:Y:S02]  /*5640*/  USHF.L.U32 UR27, UR27, 0x6, URZ ;  /* 0x000000061b1b7899 */ /* 0x000fe400080006ff */
[----:B---3--:R-:W-:Y:S07]  /*5650*/  UIMAD.WIDE.U32 UR6, UR14, UR8, URZ ;  /* 0x000000080e0672a5 */ /* 0x008fee000f8e00ff */
[----:B------:R-:W-:Y:S01]  /*5660*/  @!UP3 UMOV UR4, UR7 ;  /* 0x000000070004bc82 */ /* 0x000fe20008000000 */
[----:B----4-:R-:W-:Y:S02]  /*5670*/  @!UP3 UISETP.NE.AND UP0, UPT, UR5, 0x1, UPT ;  /* 0x000000010500b88c */ /* 0x010fe4000bf05270 */
[----:B------:R-:W-:Y:S02]  /*5680*/  @!UP3 USHF.R.U32.HI UR4, URZ, UR9, UR4 ;  /* 0x00000009ff04b299 */ /* 0x000fe40008011604 */
[----:B------:R-:W-:Y:S02]  /*5690*/  UIMAD.WIDE.U32 UR6, UR13, UR11, URZ ;  /* 0x0000000b0d0672a5 */ /* 0x000fe4000f8e00ff */
[----:B------:R-:W-:Y:S02]  /*56a0*/  @!UP3 USEL UR8, UR14, UR4, !UP0 ;  /* 0x000000040e08b287 */ /* 0x000fe4000c000000 */
[----:B------:R-:W-:Y:S03]  /*56b0*/  @!UP3 UISETP.NE.AND UP0, UPT, UR10, 0x1, UPT ;  /* 0x000000010a00b88c */ /* 0x000fe6000bf05270 */
[----:B------:R-:W-:Y:S02]  /*56c0*/  @!UP3 UMOV UR6, UR7 ;  /* 0x000000070006bc82 */ /* 0x000fe40008000000 */
[----:B------:R-:W3:Y:S02]  /*56d0*/  @!UP3 LDCU UR4, c[0x0][0xb20] ;  /* 0x00016400ff04b7ac */ /* 0x000ee40008000800 */
[----:B---3--:R-:W-:Y:S04]  /*56e0*/  @!UP3 USHF.R.U32.HI UR6, URZ, UR4, UR6 ;  /* 0x00000004ff06b299 */ /* 0x008fe80008011606 */
[----:B------:R-:W-:Y:S04]  /*56f0*/  @!UP3 USEL UR6, UR13, UR6, !UP0 ;  /* 0x000000060d06b287 */ /* 0x000fe8000c000000 */
[----:B------:R-:W-:Y:S02]  /*5700*/  @!UP3 UIADD3 UR4, UPT, UPT, -UR8, UR6, URZ ;  /* 0x000000060804b290 */ /* 0x000fe4000fffe1ff */
[----:B------:R-:W-:Y:S02]  /*5710*/  @!UP3 UIADD3 UR6, UPT, UPT, UR8, -UR6, URZ ;  /* 0x800000060806b290 */ /* 0x000fe4000fffe0ff */
[----:B------:R-:W-:Y:S02]  /*5720*/  @!UP3 UIMAD UR14, UR4, UR5, UR14 ;  /* 0x00000005040eb2a4 */ /* 0x000fe4000f8e020e */
[----:B------:R-:W-:Y:S01]  /*5730*/  @!UP3 UIMAD UR13, UR6, UR10, UR13 ;  /* 0x0000000a060db2a4 */ /* 0x000fe2000f8e020d */
[----:B------:R-:W-:Y:S11]  /*5740*/  BRA.U UP4, `(.L_x_92) ;  /* 0x0000000104107547 */ /* 0x000ff6000b800000 */
[----:B--2---:R-:W-:Y:S04]  /*5750*/  MOV R0, UR43 ;  /* 0x0000002b00007c02 */ /* 0x004fe80008000f00 */
[----:B------:R-:W-:Y:S04]  /*5760*/  SHF.L.U32 R5, R0, 0x1f, RZ ;  /* 0x0000001f00057819 */ /* 0x000fe800000006ff */
[----:B------:R-:W2:Y:S02]  /*5770*/  SYNCS.PHASECHK.TRANS64.TRYWAIT P1, [UR21+0x78], R5 ;  /* 0x00007805ff0075a7 */ /* 0x000ea40008021115 */
[----:B--2---:R-:W-:Y:S05]  /*5780*/  @!P1 BRA `(.L_x_93) ;  /* 0x0000003800949947 */ /* 0x004fea0003800000 */
.L_x_92:
[----:B------:R-:W-:Y:S05]  /*5790*/  BRA.U !UP6, `(.L_x_94) ;  /* 0x000000010e387547 */ /* 0x000fea000b800000 */
[----:B------:R-:W-:Y:S01]  /*57a0*/  UPLOP3.LUT UP1, UPT, UPT, UPT, UP5, 0x80, 0x8 ;  /* 0x000000000008789c */ /* 0x000fe20003f2f050 */
[----:B--2---:R-:W-:Y:S01]  /*57b0*/  HFMA2 R0, -RZ, RZ, 0, 5.9604644775390625e-08 ;  /* 0x00000001ff007431 */ /* 0x004fe200000001ff */
[----:B------:R-:W2:Y:S01]  /*57c0*/  LDCU.64 UR8, c[0x0][0x358] ;  /* 0x00006b00ff0877ac */ /* 0x000ea20008000a00 */
[----:B------:R-:W-:Y:S03]  /*57d0*/  IMAD.MOV.U32 R56, RZ, RZ, 0x1 ;  /* 0x00000001ff387424 */ /* 0x000fe600078e00ff */
[----:B------:R-:W-:Y:S05]  /*57e0*/  PLOP3.LUT P1, PT, PT, PT, UP1, 0x80, 0x8 ;  /* 0x000000000008781c */ /* 0x000fea0003f2f018 */
[----:B------:R-:W3:Y:S01]  /*57f0*/  @UP1 LDCU.64 UR4, c[0x0][0x888] ;  /* 0x00011100ff0417ac */ /* 0x000ee20008000a00 */
[----:B------:R-:W-:Y:S07]  /*5800*/  @UP1 UIMAD UR6, UR60, UR30, URZ ;  /* 0x0000001e3c0612a4 */ /* 0x000fee000f8e02ff */
[----:B------:R-:W-:Y:S01]  /*5810*/  @!P1 PRMT R56, R0, 0x7610, R56 ;  /* 0x0000761000389816 */ /* 0x000fe20000000038 */
[----:B---3--:R-:W-:Y:S06]  /*5820*/  @UP1 UIMAD.WIDE UR4, UR6, 0x4, UR4 ;  /* 0x00000004060418a5 */ /* 0x008fec000f8e0204 */
[----:B------:R-:W-:Y:S01]  /*5830*/  IMAD.U32 R4, RZ, RZ, UR4 ;  /* 0x00000004ff047e24 */ /* 0x000fe2000f8e00ff */
[----:B------:R-:W-:Y:S04]  /*5840*/  MOV R5, UR5 ;  /* 0x0000000500057c02 */ /* 0x000fe80008000f00 */
[----:B------:R-:W3:Y:S01]  /*5850*/  @!UP1 LDCU UR4, c[0x0][0x880] ;  /* 0x00011000ff0497ac */ /* 0x000ee20008000800 */
[----:B--2--5:R4:W5:Y:S02]  /*5860*/  @P1 LDG.E R27, desc[UR8][R4.64] ;  /* 0x00000008041b1981 */ /* 0x024964000c1e1900 */
[----:B---34-:R-:W-:Y:S07]  /*5870*/  @!P1 IMAD.U32 R27, RZ, RZ, UR4 ;  /* 0x00000004ff1b9e24 */ /* 0x018fee000f8e00ff */
.L_x_94:
[----:B-----5:R-:W-:Y:S01]  /*5880*/  @!P0 FSETP.EQ.AND P2, PT, R27, RZ, PT ;  /* 0x000000ff1b00820b */ /* 0x020fe20003f42000 */
[----:B------:R-:W-:Y:S01]  /*5890*/  @!UPT UIADD3 URZ, UPT, UPT, URZ, URZ, URZ ;  /* 0x000000fffffff290 */ /* 0x000fe2000fffe0ff */
[----:B------:R-:W-:Y:S11]  /*58a0*/  @!P0 BRA `(.L_x_95) ;  /* 0x0000000000148947 */ /* 0x000ff60003800000 */
[----:B------:R-:W-:Y:S02]  /*58b0*/  LOP3.LUT P0, RZ, R56, 0xff, RZ, 0xc0, !PT ;  /* 0x000000ff38ff7812 */ /* 0x000fe4000780c0ff */
[----:B------:R-:W-:Y:S04]  /*58c0*/  PLOP3.LUT P2, PT, PT, PT, UP1, 0x80, 0x8 ;  /* 0x000000000008781c */ /* 0x000fe80003f4f018 */
[----:B------:R-:W-:Y:S07]  /*58d0*/  PLOP3.LUT P2, PT, P2, PT, PT, 0x8, 0x80 ;  /* 0x000000000080781c */ /* 0x000fee000174e170 */
[----:B------:R-:W-:Y:S11]  /*58e0*/  @P0 FSETP.EQ.AND P2, PT, R27, RZ, PT ;  /* 0x000000ff1b00020b */ /* 0x000ff60003f42000 */
[----:B------:R-:W-:Y:S02]  /*58f0*/  @!UPT UIADD3 URZ, UPT, UPT, URZ, URZ, URZ ;  /* 0x000000fffffff290 */ /* 0x000fe4000fffe0ff */
.L_x_95:
[----:B------:R-:W-:Y:S01]  /*5900*/  ULEA UR4, UR25, UR21, 0x3 ;  /* 0x0000001519047291 */ /* 0x000fe2000f8e18ff */
[----:B--2---:R-:W-:Y:S02]  /*5910*/  SHF.L.U32 R5, R11, 0x1f, RZ ;  /* 0x0000001f0b057819 */ /* 0x004fe400000006ff */
[----:B------:R-:W-:Y:S04]  /*5920*/  ELECT P1, URZ, PT ;  /* 0x0000000000ff782f */ /* 0x000fe80003820000 */
[----:B------:R-:W-:Y:S02]  /*5930*/  PLOP3.LUT P1, PT, P2, P1, PT, 0xf2, 0x2f ;  /* 0x00000000002f781c */ /* 0x000fe40001723e72 */
[----:B------:R-:W2:Y:S02]  /*5940*/  SYNCS.PHASECHK.TRANS64.TRYWAIT P0, [UR4+0x58], R5 ;  /* 0x00005805ff0075a7 */ /* 0x000ea40008001104 */
[----:B--2---:R-:W-:Y:S09]  /*5950*/  @!P0 BRA `(.L_x_96) ;  /* 0x0000003800388947 */ /* 0x004ff20003800000 */
.L_x_170:
[----:B------:R-:W-:Y:S01]  /*5960*/  VOTEU.ALL UP0, P1 ;  /* 0x0000000000ff7886 */ /* 0x000fe20000800000 */
[----:B------:R-:W-:Y:S01]  /*5970*/  @!P1 IADD3 R4, P0, PT, R12, 0x580, RZ ;  /* 0x000005800c049810 */ /* 0x000fe20007f1e0ff */
[----:B------:R-:W-:Y:S01]  /*5980*/  UMOV UR36, 0x0 ;  /* 0x0000000000247882 */ /* 0x000fe20000000000 */
[----:B------:R-:W-:Y:S01]  /*5990*/  UMOV UR37, 0x10000000 ;  /* 0x1000000000257882 */ /* 0x000fe20000000000 */
[----:B------:R-:W-:Y:S01]  /*59a0*/  UMOV UR28, UR60 ;  /* 0x0000003c001c7c82 */ /* 0x000fe20008000000 */
[----:B------:R-:W-:Y:S01]  /*59b0*/  @!UP0 ULEA UR5, UR25, UR21, 0xd ;  /* 0x0000001519058291 */ /* 0x000fe2000f8e68ff */
[----:B------:R-:W-:Y:S01]  /*59c0*/  @!P1 IMAD.X R2, RZ, RZ, R13, P0 ;  /* 0x000000ffff029224 */ /* 0x000fe200000e060d */
[----:B------:R-:W-:Y:S01]  /*59d0*/  @!UP0 UIADD3 UR10, UPT, UPT, UR26, 0x20, URZ ;  /* 0x000000201a0a8890 */ /* 0x000fe2000fffe0ff */
[----:B------:R-:W-:Y:S01]  /*59e0*/  @!P1 R2UR UR7, R4 ;  /* 0x00000000040792ca */ /* 0x000fe200000e0000 */
[----:B------:R-:W-:Y:S01]  /*59f0*/  @!UP0 UIADD3 UR24, UPT, UPT, UR5, 0x200, URZ ;  /* 0x0000020005188890 */ /* 0x000fe2000fffe0ff */
[----:B------:R-:W-:Y:S01]  /*5a00*/  VIADD R10, R10, 0x1 ;  /* 0x000000010a0a7836 */ /* 0x000fe20000000000 */
[----:B------:R-:W-:Y:S02]  /*5a10*/  @!UP0 UIADD3 UR8, UPT, UPT, UR5, 0x1200, URZ ;  /* 0x0000120005088890 */ /* 0x000fe4000fffe0ff */
[----:B------:R-:W-:Y:S02]  /*5a20*/  UIADD3 UR5, UPT, UPT, UR25, 0x1, URZ ;  /* 0x0000000119057890 */ /* 0x000fe4000fffe0ff */
[----:B------:R-:W-:Y:S02]  /*5a30*/  UIADD3 UR25, UPT, UPT, UR4, 0x40, URZ ;  /* 0x0000004004197890 */ /* 0x000fe4000fffe0ff */
[----:B------:R-:W-:Y:S01]  /*5a40*/  UISETP.NE.AND UP0, UPT, UR5, 0x3, UPT ;  /* 0x000000030500788c */ /* 0x000fe2000bf05270 */
[----:B------:R-:W-:Y:S01]  /*5a50*/  UMOV UR11, UR27 ;  /* 0x0000001b000b7c82 */ /* 0x000fe20008000000 */
[----:B------:R-:W-:Y:S02]  /*5a60*/  UMOV UR12, UR60 ;  /* 0x0000003c000c7c82 */ /* 0x000fe40008000000 */
[----:B------:R-:W-:Y:S01]  /*5a70*/  USEL UR6, UR5, URZ, UP0 ;  /* 0x000000ff05067287 */ /* 0x000fe20008000000 */
[----:B------:R-:W-:Y:S01]  /*5a80*/  @!P1 R2UR UR5, R2 ;  /* 0x00000000020592ca */ /* 0x000fe200000e0000 */
[----:B------:R-:W-:Y:S01]  /*5a90*/  IMAD.U32 R4, RZ, RZ, UR7 ;  /* 0x00000007ff047e24 */ /* 0x000fe2000f8e00ff */
[----:B------:R-:W-:Y:S01]  /*5aa0*/  USEL UR18, URZ, 0x1, UP0 ;  /* 0x00000001ff127887 */ /* 0x000fe20008000000 */
[----:B------:R-:W-:Y:S01]  /*5ab0*/  @!P1 IMAD.MOV.U32 R2, RZ, RZ, 0x2000 ;  /* 0x00002000ff029424 */ /* 0x000fe200078e00ff */
[----:B------:R-:W-:Y:S01]  /*5ac0*/  VOTEU.ALL UP0, P1 ;  /* 0x0000000000ff7886 */ /* 0x000fe20000800000 */
[----:B------:R-:W-:Y:S01]  /*5ad0*/  UMOV UR9, UR25 ;  /* 0x0000001900097c82 */ /* 0x000fe20008000000 */
[----:B------:R-:W-:Y:S01]  /*5ae0*/  @!P1 R2UR UR16, R4 ;  /* 0x00000000041092ca */ /* 0x000fe200000e0000 */
[----:B------:R-:W-:Y:S01]  /*5af0*/  UPRMT UR7, UR62, 0x654, UR25 ;  /* 0x000006543e077896 */ /* 0x000fe20008000019 */
[----:B------:R-:W-:Y:S04]  /*5b00*/  LOP3.LUT R11, R11, UR18, RZ, 0x3c, !PT ;  /* 0x000000120b0b7c12 */ /* 0x000fe8000f8e3cff */
[----:B--2---:R-:W-:Y:S01]  /*5b10*/  SHF.L.U32 R0, R11, 0x1f, RZ ;  /* 0x0000001f0b007819 */ /* 0x004fe200000006ff */
[----:B------:R-:W-:Y:S01]  /*5b20*/  IMAD.U32 R5, RZ, RZ, UR5 ;  /* 0x00000005ff057e24 */ /* 0x000fe2000f8e00ff */
[----:B------:R-:W-:Y:S04]  /*5b30*/  ULEA UR5, UR6, UR21, 0x3 ;  /* 0x0000001506057291 */ /* 0x000fe8000f8e18ff */
[----:B------:R-:W-:Y:S11]  /*5b40*/  @!P1 R2UR UR17, R5 ;  /* 0x00000000051192ca */ /* 0x000ff600000e0000 */
[----:B------:R-:W-:Y:S02]  /*5b50*/  @!UPT UIADD3 URZ, UPT, UPT, URZ, URZ, URZ ;  /* 0x000000fffffff290 */ /* 0x000fe4000fffe0ff */
[----:B------:R2:W-:Y:S01]  /*5b60*/  @!UP0 UTMALDG.3D [UR24], [UR16], desc[UR36] ;  /* 0x00002418100085b4 */ /* 0x0005e20008011000 */
[----:B------:R-:W-:Y:S05]  /*5b70*/  VOTEU.ALL UP0, P1 ;  /* 0x0000000000ff7886 */ /* 0x000fea0000800000 */
[----:B------:R2:W-:Y:S01]  /*5b80*/  @!UP0 UTMALDG.3D [UR8], [UR16], desc[UR36] ;  /* 0x00002408100085b4 */ /* 0x0005e20008011000 */
[----:B------:R2:W-:Y:S01]  /*5b90*/  @!P1 SYNCS.ARRIVE.TRANS64.RED.A0TR RZ, [UR4+0x40], R2 ;  /* 0x00004002ffff99a7 */ /* 0x0005e20008300404 */
[----:B------:R-:W-:Y:S01]  /*5ba0*/  SYNCS.ARRIVE.TRANS64.RED.A1T0 RZ, [UR7], RZ ;  /* 0x000000ffffff79a7 */ /* 0x000fe20008100407 */
[----:B------:R-:W3:Y:S02]  /*5bb0*/  SYNCS.PHASECHK.TRANS64.TRYWAIT P0, [UR5+0x58], R0 ;  /* 0x00005800ff0075a7 */ /* 0x000ee40008001105 */
[----:B--23--:R-:W-:Y:S05]  /*5bc0*/  @!P0 BRA `(.L_x_97) ;  /* 0x0000003400b48947 */ /* 0x00cfea0003800000 */
.L_x_172:
[----:B------:R-:W-:Y:S01]  /*5bd0*/  UIADD3 UR17, UPT, UPT, UR5, 0x40, URZ ;  /* 0x0000004005117890 */ /* 0x000fe2000fffe0ff */
[----:B------:R-:W-:Y:S01]  /*5be0*/  @!P1 IADD3 R2, P0, PT, R12, 0x580, RZ ;  /* 0x000005800c029810 */ /* 0x000fe20007f1e0ff */
[----:B------:R-:W-:Y:S01]  /*5bf0*/  UPLOP3.LUT UP4, UPT, UPT, UPT, UPT, 0x80, 0x8 ;  /* 0x000000000008789c */ /* 0x000fe20003f8f070 */
[----:B------:R-:W-:Y:S01]  /*5c00*/  R2UR UR45, R58 ;  /* 0x000000003a2d72ca */ /* 0x000fe200000e0000 */
[----:B------:R-:W-:Y:S01]  /*5c10*/  UMOV UR36, 0x0 ;  /* 0x0000000000247882 */ /* 0x000fe20000000000 */
[----:B------:R-:W-:Y:S01]  /*5c20*/  UMOV UR37, 0x10000000 ;  /* 0x1000000000257882 */ /* 0x000fe20000000000 */
[----:B------:R-:W-:Y:S01]  /*5c30*/  UMOV UR19, UR27 ;  /* 0x0000001b00137c82 */ /* 0x000fe20008000000 */
[----:B------:R-:W-:Y:S01]  /*5c40*/  UMOV UR20, UR60 ;  /* 0x0000003c00147c82 */ /* 0x000fe20008000000 */
[----:B------:R-:W-:Y:S01]  /*5c50*/  UMOV UR11, UR27 ;  /* 0x0000001b000b7c82 */ /* 0x000fe20008000000 */
[----:B------:R-:W-:Y:S01]  /*5c60*/  UMOV UR12, UR60 ;  /* 0x0000003c000c7c82 */ /* 0x000fe20008000000 */
[----:B------:R-:W-:Y:S01]  /*5c70*/  UMOV UR9, UR17 ;  /* 0x0000001100097c82 */ /* 0x000fe20008000000 */
[----:B------:R-:W-:Y:S01]  /*5c80*/  VOTEU.ALL UP0, P1 ;  /* 0x0000000000ff7886 */ /* 0x000fe20000800000 */
[----:B--2---:R-:W-:Y:S01]  /*5c90*/  @!P1 IMAD.X R0, RZ, RZ, R13, P0 ;  /* 0x000000ffff009224 */ /* 0x004fe200000e060d */
[----:B------:R-:W-:Y:S01]  /*5ca0*/  R2UR UR28, R59 ;  /* 0x000000003b1c72ca */ /* 0x000fe200000e0000 */
[----:B------:R-:W-:Y:S01]  /*5cb0*/  UMOV UR60, UR29 ;  /* 0x0000001d003c7c82 */ /* 0x000fe20008000000 */
[C---:B------:R-:W-:Y:S01]  /*5cc0*/  ISETP.NE.AND P0, PT, R10.reuse, 0x2, PT ;  /* 0x000000020a00780c */ /* 0x040fe20003f05270 */
[----:B------:R-:W-:Y:S02]  /*5cd0*/  @!UP0 ULEA UR4, UR6, UR21, 0xd ;  /* 0x0000001506048291 */ /* 0x000fe4000f8e68ff */
[----:B------:R-:W-:Y:S01]  /*5ce0*/  @!UP0 UIADD3 UR18, UPT, UPT, UR26, 0x10, URZ ;  /* 0x000000101a128890 */ /* 0x000fe2000fffe0ff */
[----:B------:R-:W-:Y:S01]  /*5cf0*/  SEL R10, R10, RZ, P0 ;  /* 0x000000ff0a0a7207 */ /* 0x000fe20000000000 */
[----:B------:R-:W-:Y:S02]  /*5d00*/  @!UP0 UIADD3 UR16, UPT, UPT, UR4, 0x200, URZ ;  /* 0x0000020004108890 */ /* 0x000fe4000fffe0ff */
[----:B------:R-:W-:Y:S02]  /*5d10*/  @!UP0 UIADD3 UR8, UPT, UPT, UR4, 0x1200, URZ ;  /* 0x0000120004088890 */ /* 0x000fe4000fffe0ff */
[----:B------:R-:W-:Y:S01]  /*5d20*/  UIADD3 UR4, UPT, UPT, UR6, 0x1, URZ ;  /* 0x0000000106047890 */ /* 0x000fe2000fffe0ff */
[----:B------:R-:W-:Y:S01]  /*5d30*/  @!P1 R2UR UR6, R2 ;  /* 0x00000000020692ca */ /* 0x000fe200000e0000 */
[----:B------:R-:W-:Y:S02]  /*5d40*/  @!UP0 UIADD3 UR10, UPT, UPT, UR26, 0x30, URZ ;  /* 0x000000301a0a8890 */ /* 0x000fe4000fffe0ff */
[----:B------:R-:W-:Y:S02]  /*5d50*/  UISETP.NE.AND UP0, UPT, UR4, 0x3, UPT ;  /* 0x000000030400788c */ /* 0x000fe4000bf05270 */
[----:B------:R-:W-:Y:S02]  /*5d60*/  UIADD3 UR26, UPT, UPT, UR13, UR45, URZ ;  /* 0x0000002d0d1a7290 */ /* 0x000fe4000fffe0ff */
[----:B------:R-:W-:Y:S01]  /*5d70*/  USEL UR25, UR4, URZ, UP0 ;  /* 0x000000ff04197287 */ /* 0x000fe20008000000 */
[----:B------:R-:W-:Y:S01]  /*5d80*/  @!P1 R2UR UR4, R0 ;  /* 0x00000000000492ca */ /* 0x000fe200000e0000 */
[----:B------:R-:W-:Y:S01]  /*5d90*/  USEL UR24, URZ, 0x1, UP0 ;  /* 0x00000001ff187887 */ /* 0x000fe20008000000 */
[----:B------:R-:W-:Y:S01]  /*5da0*/  SEL R0, RZ, 0x1, P0 ;  /* 0x00000001ff007807 */ /* 0x000fe20000000000 */
[----:B------:R-:W-:Y:S01]  /*5db0*/  VOTEU.ALL UP0, P1 ;  /* 0x0000000000ff7886 */ /* 0x000fe20000800000 */
[----:B------:R-:W-:Y:S01]  /*5dc0*/  UIADD3 UR27, UPT, UPT, UR14, UR28, URZ ;  /* 0x0000001c0e1b7290 */ /* 0x000fe2000fffe0ff */
[----:B------:R-:W-:Y:S01]  /*5dd0*/  IMAD.U32 R4, RZ, RZ, UR6 ;  /* 0x00000006ff047e24 */ /* 0x000fe2000f8e00ff */
[----:B------:R-:W-:Y:S02]  /*5de0*/  LOP3.LUT R9, R9, R0, RZ, 0x3c, !PT ;  /* 0x0000000009097212 */ /* 0x000fe400078e3cff */
[----:B------:R-:W-:Y:S02]  /*5df0*/  LOP3.LUT R11, R11, UR24, RZ, 0x3c, !PT ;  /* 0x000000180b0b7c12 */ /* 0x000fe4000f8e3cff */
[----:B------:R-:W-:Y:S03]  /*5e00*/  @!P1 R2UR UR6, R4 ;  /* 0x00000000040692ca */ /* 0x000fe600000e0000 */
[----:B------:R-:W-:Y:S01]  /*5e10*/  IMAD.U32 R5, RZ, RZ, UR4 ;  /* 0x00000004ff057e24 */ /* 0x000fe2000f8e00ff */
[----:B------:R-:W-:Y:S04]  /*5e20*/  UPRMT UR4, UR62, 0x654, UR17 ;  /* 0x000006543e047896 */ /* 0x000fe80008000011 */
[----:B------:R-:W-:Y:S11]  /*5e30*/  @!P1 R2UR UR7, R5 ;  /* 0x00000000050792ca */ /* 0x000ff600000e0000 */
[----:B------:R-:W-:Y:S02]  /*5e40*/  @!UPT UIADD3 URZ, UPT, UPT, URZ, URZ, URZ ;  /* 0x000000fffffff290 */ /* 0x000fe4000fffe0ff */
[----:B------:R2:W-:Y:S01]  /*5e50*/  @!UP0 UTMALDG.3D [UR16], [UR6], desc[UR36] ;  /* 0x00002410060085b4 */ /* 0x0005e20008011000 */
[----:B------:R-:W-:Y:S05]  /*5e60*/  VOTEU.ALL UP0, P1 ;  /* 0x0000000000ff7886 */ /* 0x000fea0000800000 */
[----:B------:R2:W-:Y:S01]  /*5e70*/  @!UP0 UTMALDG.3D [UR8], [UR6], desc[UR36] ;  /* 0x00002408060085b4 */ /* 0x0005e20008011000 */
[----:B------:R2:W-:Y:S01]  /*5e80*/  @!P1 SYNCS.ARRIVE.TRANS64.RED.A0TR RZ, [UR5+0x40], R3 ;  /* 0x00004003ffff99a7 */ /* 0x0005e20008300405 */
[----:B------:R-:W-:Y:S01]  /*5e90*/  SYNCS.ARRIVE.TRANS64.RED.A1T0 RZ, [UR4], RZ ;  /* 0x000000ffffff79a7 */ /* 0x000fe20008100404 */
[----:B------:R-:W-:Y:S05]  /*5ea0*/  BRA.U UP2, `(.L_x_98) ;  /* 0xfffffff102947547 */ /* 0x000fea000b83ffff */
[----:B------:R-:W-:Y:S01]  /*5eb0*/  UIADD3 UR21, UPT, UPT, UR21, 0x58, URZ ;  /* 0x0000005815157890 */ /* 0x000fe2000fffe0ff */
[----:B--2---:R-:W-:-:S03]  /*5ec0*/  SHF.L.U32 R3, R11, 0x1f, RZ ;  /* 0x0000001f0b037819 */ /* 0x004fc600000006ff */
[----:B------:R-:W-:-:S09]  /*5ed0*/  ULEA UR4, UR25, UR21, 0x3 ;  /* 0x0000001519047291 */ /* 0x000fd2000f8e18ff */
[----:B------:R-:W2:Y:S02]  /*5ee0*/  SYNCS.PHASECHK.TRANS64.TRYWAIT P0, [UR4], R3 ;  /* 0x00000003ff0075a7 */ /* 0x000ea40008001104 */
[----:B--2---:R-:W-:Y:S05]  /*5ef0*/  @!P0 BRA `(.L_x_99) ;  /* 0x0000003400008947 */ /* 0x004fea0003800000 */
.L_x_174:
[----:B------:R-:W-:-:S04]  /*5f00*/  UIADD3 UR4, UPT, UPT, UR25, 0x1, URZ ;  /* 0x0000000119047890 */ /* 0x000fc8000fffe0ff */
[----:B------:R-:W-:-:S04]  /*5f10*/  UISETP.NE.AND UP0, UPT, UR4, 0x3, UPT ;  /* 0x000000030400788c */ /* 0x000fc8000bf05270 */
[----:B------:R-:W-:Y:S02]  /*5f20*/  USEL UR6, URZ, 0x1, UP0 ;  /* 0x00000001ff067887 */ /* 0x000fe40008000000 */
[----:B------:R-:W-:-:S04]  /*5f30*/  USEL UR4, UR4, URZ, UP0 ;  /* 0x000000ff04047287 */ /* 0x000fc80008000000 */
[----:B------:R-:W-:Y:S01]  /*5f40*/  ULEA UR5, UR4, UR21, 0x3 ;  /* 0x0000001504057291 */ /* 0x000fe2000f8e18ff */
[----:B------:R-:W-:-:S04]  /*5f50*/  LOP3.LUT R11, R11, UR6, RZ, 0x3c, !PT ;  /* 0x000000060b0b7c12 */ /* 0x000fc8000f8e3cff */
[----:B--2---:R-:W-:-:S04]  /*5f60*/  SHF.L.U32 R3, R11, 0x1f, RZ ;  /* 0x0000001f0b037819 */ /* 0x004fc800000006ff */
[----:B------:R-:W2:Y:S02]  /*5f70*/  SYNCS.PHASECHK.TRANS64.TRYWAIT P0, [UR5], R3 ;  /* 0x00000003ff0075a7 */ /* 0x000ea40008001105 */
[----:B--2---:R-:W-:Y:S05]  /*5f80*/  @!P0 BRA `(.L_x_100) ;  /* 0x0000003000f48947 */ /* 0x004fea0003800000 */
.L_x_176:
[----:B------:R-:W-:-:S04]  /*5f90*/  UIADD3 UR4, UPT, UPT, UR4, 0x1, URZ ;  /* 0x0000000104047890 */ /* 0x000fc8000fffe0ff */
[----:B------:R-:W-:-:S04]  /*5fa0*/  UISETP.NE.AND UP0, UPT, UR4, 0x3, UPT ;  /* 0x000000030400788c */ /* 0x000fc8000bf05270 */
[----:B------:R-:W-:Y:S02]  /*5fb0*/  USEL UR5, URZ, 0x1, UP0 ;  /* 0x00000001ff057887 */ /* 0x000fe40008000000 */
[----:B------:R-:W-:-:S04]  /*5fc0*/  USEL UR4, UR4, URZ, UP0 ;  /* 0x000000ff04047287 */ /* 0x000fc80008000000 */
[----:B------:R-:W-:Y:S01]  /*5fd0*/  ULEA UR4, UR4, UR21, 0x3 ;  /* 0x0000001504047291 */ /* 0x000fe2000f8e18ff */
[----:B--2---:R-:W-:-:S04]  /*5fe0*/  LOP3.LUT R3, R11, UR5, RZ, 0x3c, !PT ;  /* 0x000000050b037c12 */ /* 0x004fc8000f8e3cff */
[----:B------:R-:W-:Y:S01]  /*5ff0*/  SHF.L.U32 R3, R3, 0x1f, RZ ;  /* 0x0000001f03037819 */ /* 0x000fe200000006ff */
[----:B------:R-:W-:-:S07]  /*6000*/  IMAD.U32 R0, RZ, RZ, UR4 ;  /* 0x00000004ff007e24 */ /* 0x000fce000f8e00ff */
.L_x_101:
[----:B--2---:R2:W3:Y:S02]  /*6010*/  SYNCS.PHASECHK.TRANS64.TRYWAIT P0, [R0+URZ], R3 ;  /* 0x00000003000075a7 */ /* 0x0044e400080011ff */
[----:B---3--:R-:W-:Y:S05]  /*6020*/  @!P0 NANOSLEEP.SYNCS 0x989680 ;  /* 0x009896800000895d */ /* 0x008fea0003900000 */
[----:B------:R-:W3:Y:S02]  /*6030*/  @!P0 SYNCS.PHASECHK.TRANS64 P0, [R0+URZ], R3 ;  /* 0x00000003000085a7 */ /* 0x000ee400080010ff */
[----:B-1-3--:R-:W-:Y:S05]  /*6040*/  @P0 EXIT ;  /* 0x000000000000094d */ /* 0x00afea0003800000 */
[----:B------:R-:W-:Y:S05]  /*6050*/  BRA `(.L_x_101) ;  /* 0xfffffffc00ec7947 */ /* 0x000fea000383ffff */
.L_x_89:
[----:B------:R-:W-:-:S06]  /*6060*/  UISETP.GE.AND UP0, UPT, UR20, 0x4, UPT ;  /* 0x000000041400788c */ /* 0x000fcc000bf06270 */
[----:B------:R-:W-:-:S13]  /*6070*/  PLOP3.LUT P0, PT, PT, PT, UP0, 0x80, 0x8 ;  /* 0x000000000008781c */ /* 0x000fda0003f0f008 */
[----:B-1----:R-:W-:Y:S05]  /*6080*/  @!P0 EXIT ;  /* 0x000000000000894d */ /* 0x002fea0003800000 */
[----:B------:R-:W-:Y:S01]  /*6090*/  BAR.SYNC.DEFER_BLOCKING 0x6, 0xa0 ;  /* 0x0182800000007b1d */ /* 0x000fe20000010000 */
[C---:B------:R-:W-:Y:S01]  /*60a0*/  IMAD.SHL.U32 R3, R63.reuse, 0x10, RZ ;  /* 0x000000103f037824 */ /* 0x040fe200078e00ff */
[----:B------:R-:W-:Y:S01]  /*60b0*/  LOP3.LUT R69, R63, 0x60, RZ, 0xc0, !PT ;  /* 0x000000603f457812 */ /* 0x000fe200078ec0ff */
[----:B------:R-:W-:Y:S01]  /*60c0*/  IMAD.SHL.U32 R5, R57, 0x200, RZ ;  /* 0x0000020039057824 */ /* 0x000fe200078e00ff */
[----:B------:R-:W-:Y:S01]  /*60d0*/  LOP3.LUT R64, R63, 0x2, RZ, 0xc0, !PT ;  /* 0x000000023f407812 */ /* 0x000fe200078ec0ff */
[----:B------:R-:W-:Y:S01]  /*60e0*/  IMAD.SHL.U32 R4, R57, 0x200000, RZ ;  /* 0x0020000039047824 */ /* 0x000fe200078e00ff */
[----:B------:R-:W-:Y:S01]  /*60f0*/  UMOV UR49, 0x400 ;  /* 0x0000040000317882 */ /* 0x000fe20000000000 */
[----:B------:R-:W1:Y:S01]  /*6100*/  LDCU.64 UR4, c[0x0][0x890] ;  /* 0x00011200ff0477ac */ /* 0x000e620008000a00 */
[----:B------:R-:W2:Y:S01]  /*6110*/  LDC.64 R54, c[0x0][0x8b0] ;  /* 0x00022c00ff367b82 */ /* 0x000ea20000000a00 */
[----:B------:R-:W-:Y:S01]  /*6120*/  LOP3.LUT R68, R3, 0x590, RZ, 0xc0, !PT ;  /* 0x0000059003447812 */ /* 0x000fe200078ec0ff */
[----:B------:R-:W-:Y:S01]  /*6130*/  IMAD.SHL.U32 R2, R63, 0x2, RZ ;  /* 0x000000023f027824 */ /* 0x000fe200078e00ff */
[----:B------:R-:W-:Y:S01]  /*6140*/  ULEA UR49, UR62, UR49, 0x18 ;  /* 0x000000313e317291 */ /* 0x000fe2000f8ec0ff */
[----:B------:R-:W-:Y:S01]  /*6150*/  LOP3.LUT R3, R3, 0x60, RZ, 0xc0, !PT ;  /* 0x0000006003037812 */ /* 0x000fe200078ec0ff */
[C---:B------:R-:W-:Y:S01]  /*6160*/  IMAD.U32 R23, R63.reuse, 0x10000, RZ ;  /* 0x000100003f177824 */ /* 0x040fe200078e00ff */
[----:B------:R-:W-:Y:S01]  /*6170*/  LOP3.LUT R63, R63, 0x4, RZ, 0xc0, !PT ;  /* 0x000000043f3f7812 */ /* 0x000fe200078ec0ff */
[----:B------:R-:W-:Y:S01]  /*6180*/  HFMA2 R66, -RZ, RZ, 0, 0 ;  /* 0x00000000ff427431 */ /* 0x000fe200000001ff */
[----:B------:R-:W3:Y:S01]  /*6190*/  LDC.64 R52, c[0x0][0x8a8] ;  /* 0x00022a00ff347b82 */ /* 0x000ee20000000a00 */
[----:B------:R-:W-:Y:S01]  /*61a0*/  LOP3.LUT R4, R4, 0x200000, RZ, 0xc0, !PT ;  /* 0x0020000004047812 */ /* 0x000fe200078ec0ff */
[----:B------:R-:W-:Y:S01]  /*61b0*/  IMAD.MOV.U32 R22, RZ, RZ, RZ ;  /* 0x000000ffff167224 */ /* 0x000fe200078e00ff */
[----:B------:R-:W-:Y:S01]  /*61c0*/  LOP3.LUT R68, R68, 0x200, R5, 0xf8, !PT ;  /* 0x0000020044447812 */ /* 0x000fe200078ef805 */
[----:B------:R-:W-:Y:S01]  /*61d0*/  IMAD.MOV.U32 R62, RZ, RZ, RZ ;  /* 0x000000ffff3e7224 */ /* 0x000fe200078e00ff */
[----:B------:R-:W-:Y:S01]  /*61e0*/  LOP3.LUT R3, R3, 0xc, R2, 0xf8, !PT ;  /* 0x0000000c03037812 */ /* 0x000fe200078ef802 */
[----:B------:R-:W-:Y:S01]  /*61f0*/  IMAD.MOV.U32 R65, RZ, RZ, RZ ;  /* 0x000000ffff417224 */ /* 0x000fe200078e00ff */
[----:B------:R-:W-:Y:S01]  /*6200*/  IADD3 R67, PT, PT, -R63, 0x2, RZ ;  /* 0x000000023f437810 */ /* 0x000fe20007ffe1ff */
[----:B------:R-:W4:Y:S01]  /*6210*/  LDS R0, [UR49+0x130] ;  /* 0x00013031ff007984 */ /* 0x000f220008000800 */
[----:B-1----:R-:W-:Y:S01]  /*6220*/  IMAD.U32 R71, RZ, RZ, UR4 ;  /* 0x00000004ff477e24 */ /* 0x002fe2000f8e00ff */
[----:B------:R-:W-:Y:S01]  /*6230*/  UIADD3 UR4, UPT, UPT, UR49, 0x200, URZ ;  /* 0x0000020031047890 */ /* 0x000fe2000fffe0ff */
[----:B------:R-:W-:Y:S01]  /*6240*/  LOP3.LUT R23, R4, 0x400000, R23, 0xf8, !PT ;  /* 0x0040000004177812 */ /* 0x000fe200078ef817 */
[----:B------:R-:W-:Y:S01]  /*6250*/  IMAD.U32 R70, RZ, RZ, UR5 ;  /* 0x00000005ff467e24 */ /* 0x000fe2000f8e00ff */
[----:B------:R-:W-:Y:S01]  /*6260*/  LOP3.LUT R68, R68, R3, RZ, 0xfc, !PT ;  /* 0x0000000344447212 */ /* 0x000fe200078efcff */
[----:B------:R-:W-:Y:S01]  /*6270*/  IMAD.MOV R64, RZ, RZ, -R64 ;  /* 0x000000ffff407224 */ /* 0x000fe200078e0a40 */
[----:B------:R-:W1:Y:S01]  /*6280*/  LDCU UR61, c[0x0][0x370] ;  /* 0x00006e00ff3d77ac */ /* 0x000e620008000800 */
[----:B------:R-:W-:Y:S01]  /*6290*/  MOV R72, UR4 ;  /* 0x0000000400487c02 */ /* 0x000fe20008000f00 */
[----:B------:R-:W-:Y:S01]  /*62a0*/  IMAD.MOV R63, RZ, RZ, -R63 ;  /* 0x000000ffff3f7224 */ /* 0x000fe200078e0a3f */
[----:B------:R-:W-:Y:S01]  /*62b0*/  LEA R68, R68, UR4, 0x2 ;  /* 0x0000000444447c11 */ /* 0x000fe2000f8e10ff */
[----:B------:R-:W-:Y:S01]  /*62c0*/  IMAD.SHL.U32 R67, R67, 0x10, RZ ;  /* 0x0000001043437824 */ /* 0x000fe200078e00ff */
[----:B------:R-:W-:Y:S01]  /*62d0*/  UMOV UR52, 0x1 ;  /* 0x0000000100347882 */ /* 0x000fe20000000000 */
[----:B------:R-:W1:Y:S01]  /*62e0*/  LDCU UR42, c[0x0][0xb0c] ;  /* 0x00016180ff2a77ac */ /* 0x000e620008000800 */
[----:B------:R-:W1:Y:S01]  /*62f0*/  LDCU UR38, c[0x0][0xb30] ;  /* 0x00016600ff2677ac */ /* 0x000e620008000800 */
[----:B------:R-:W1:Y:S01]  /*6300*/  LDCU.64 UR54, c[0x0][0x888] ;  /* 0x00011100ff3677ac */ /* 0x000e620008000a00 */
[----:B------:R-:W1:Y:S01]  /*6310*/  LDCU.64 UR40, c[0x0][0xb28] ;  /* 0x00016500ff2877ac */ /* 0x000e620008000a00 */
[----:B------:R-:W1:Y:S01]  /*6320*/  LDCU.128 UR56, c[0x0][0xb10] ;  /* 0x00016200ff3877ac */ /* 0x000e620008000c00 */
[----:B------:R-:W1:Y:S01]  /*6330*/  LDCU UR53, c[0x0][0x374] ;  /* 0x00006e80ff3577ac */ /* 0x000e620008000800 */
[----:B------:R-:W-:Y:S01]  /*6340*/  UMOV UR48, URZ ;  /* 0x000000ff00307c82 */ /* 0x000fe20008000000 */
[----:B------:R-:W-:Y:S01]  /*6350*/  UMOV UR51, URZ ;  /* 0x000000ff00337c82 */ /* 0x000fe20008000000 */
[----:B------:R-:W-:Y:S01]  /*6360*/  UMOV UR50, URZ ;  /* 0x000000ff00327c82 */ /* 0x000fe20008000000 */
[----:B-1234-:R-:W-:-:S07]  /*6370*/  IADD3 R23, PT, PT, R0, R23, RZ ;  /* 0x0000001700177210 */ /* 0x01efce0007ffe0ff */
.L_x_132:
[C---:B------:R-:W-:Y:S02]  /*6380*/  LEA R3, R62.reuse, UR49, 0x3 ;  /* 0x000000313e037c11 */ /* 0x040fe4000f8e18ff */
[----:B------:R-:W-:Y:S02]  /*6390*/  SHF.L.U32 R0, R65, 0x1f, RZ ;  /* 0x0000001f41007819 */ /* 0x000fe400000006ff */
[----:B-1----:R-:W-:Y:S02]  /*63a0*/  LEA R5, R62, UR49, 0x4 ;  /* 0x000000313e057c11 */ /* 0x002fe4000f8e20ff */
[----:B------:R-:W1:Y:S02]  /*63b0*/  SYNCS.PHASECHK.TRANS64.TRYWAIT P0, [R3+URZ+0x80], R0 ;  /* 0x00008000030075a7 */ /* 0x000e6400080011ff */
[----:B-1----:R-:W-:Y:S05]  /*63c0*/  @!P0 BRA `(.L_x_102) ;  /* 0x0000002c00fc8947 */ /* 0x002fea0003800000 */
.L_x_177:
[----:B------:R-:W2:Y:S01]  /*63d0*/  LDS.128 R4, [R5+0x110] ;  /* 0x0001100005047984 */ /* 0x000ea20000000c00 */
        /* <DEDUP_REMOVED lines=10> */
[----:B------:R-:W-:Y:S01]  /*6480*/  PLOP3.LUT P0, PT, PT, PT, UP1, 0x80, 0x8 ;  /* 0x000000000008781c */ /* 0x000fe20003f0f018 */
[----:B------:R-:W-:Y:S06]  /*6490*/  UP2UR UR4, UPR, URZ, 0x2 ;  /* 0x00000002ff047883 */ /* 0x000fec0008000000 */
[----:B------:R-:W-:Y:S06]  /*64a0*/  IMAD.U32 R73, RZ, RZ, UR4 ;  /* 0x00000004ff497e24 */ /* 0x000fec000f8e00ff */
[----:B-1----:R-:W-:Y:S02]  /*64b0*/  @P0 SHF.R.U32.HI R0, RZ, 0x10, R5 ;  /* 0x00000010ff000819 */ /* 0x002fe40000011605 */
        /* <DEDUP_REMOVED lines=12> */
[----:B------:R-:W2:Y:S01]  /*6580*/  LDCU UR12, c[0x0][0xb20] ;  /* 0x00016400ff0c77ac */ /* 0x000ea20008000800 */
[----:B------:R-:W-:Y:S02]  /*6590*/  UIMAD.WIDE.U32 UR4, UR53, UR59, URZ ;  /* 0x0000003b350472a5 */ /* 0x000fe4000f8e00ff */
[----:B------:R-:W-:Y:S02]  /*65a0*/  UIMAD.WIDE.U32 UR6, UR61, UR56, URZ ;  /* 0x000000383d0672a5 */ /* 0x000fe4000f8e00ff */
[----:B------:R-:W-:Y:S02]  /*65b0*/  UISETP.NE.AND UP0, UPT, UR58, 0x1, UPT ;  /* 0x000000013a00788c */ /* 0x000fe4000bf05270 */
[----:B------:R-:W-:Y:S02]  /*65c0*/  UIMAD.WIDE.U32 UR8, UR36, UR59, URZ ;  /* 0x0000003b240872a5 */ /* 0x000fe4000f8e00ff */
[----:B------:R-:W-:Y:S02]  /*65d0*/  UIMAD.WIDE.U32 UR10, UR37, UR56, URZ ;  /* 0x00000038250a72a5 */ /* 0x000fe4000f8e00ff */
[----:B------:R-:W-:Y:S02]  /*65e0*/  UISETP.NE.AND UP1, UPT, UR42, 0x1, UPT ;  /* 0x000000012a00788c */ /* 0x000fe4000bf25270 */
[----:B------:R-:W-:Y:S01]  /*65f0*/  UISETP.NE.AND UP2, UPT, UR39, 0x1, UPT ;  /* 0x000000012700788c */ /* 0x000fe2000bf45270 */
[----:B------:R-:W-:Y:S02]  /*6600*/  UMOV UR4, UR5 ;  /* 0x0000000500047c82 */ /* 0x000fe40008000000 */
[----:B--2---:R-:W-:Y:S03]  /*6610*/  USHF.R.U32.HI UR5, URZ, UR12, UR4 ;  /* 0x0000000cff057299 */ /* 0x004fe60008011604 */
[----:B------:R-:W-:Y:S02]  /*6620*/  UMOV UR4, UR7 ;  /* 0x0000000700047c82 */ /* 0x000fe40008000000 */
[----:B------:R-:W-:Y:S02]  /*6630*/  USHF.R.U32.HI UR7, URZ, UR57, UR4 ;  /* 0x00000039ff077299 */ /* 0x000fe40008011604 */
[----:B------:R-:W-:Y:S02]  /*6640*/  USEL UR4, UR53, UR5, !UP0 ;  /* 0x0000000535047287 */ /* 0x000fe4000c000000 */
[----:B------:R-:W-:Y:S01]  /*6650*/  USEL UR7, UR61, UR7, !UP1 ;  /* 0x000000073d077287 */ /* 0x000fe2000c800000 */
[----:B------:R-:W-:Y:S01]  /*6660*/  UMOV UR5, UR9 ;  /* 0x0000000900057c82 */ /* 0x000fe20008000000 */
[----:B------:R-:W-:Y:S02]  /*6670*/  UIMAD.WIDE.U32 UR8, UR4, UR40, URZ ;  /* 0x00000028040872a5 */ /* 0x000fe4000f8e00ff */
[----:B------:R-:W-:Y:S03]  /*6680*/  USHF.R.U32.HI UR6, URZ, UR12, UR5 ;  /* 0x0000000cff067299 */ /* 0x000fe60008011605 */
[----:B------:R-:W-:Y:S01]  /*6690*/  UMOV UR5, UR11 ;  /* 0x0000000b00057c82 */ /* 0x000fe20008000000 */
[----:B------:R-:W-:Y:S02]  /*66a0*/  UIMAD.WIDE.U32 UR10, UR7, UR40, URZ ;  /* 0x00000028070a72a5 */ /* 0x000fe4000f8e00ff */
[----:B------:R-:W-:Y:S02]  /*66b0*/  USHF.R.U32.HI UR12, URZ, UR57, UR5 ;  /* 0x00000039ff0c7299 */ /* 0x000fe40008011605 */
[----:B------:R-:W-:Y:S01]  /*66c0*/  USEL UR6, UR36, UR6, !UP0 ;  /* 0x0000000624067287 */ /* 0x000fe2000c000000 */
[----:B------:R-:W-:Y:S02]  /*66d0*/  UMOV UR5, UR9 ;  /* 0x0000000900057c82 */ /* 0x000fe40008000000 */
[----:B------:R-:W-:Y:S01]  /*66e0*/  UMOV UR10, UR11 ;  /* 0x0000000b000a7c82 */ /* 0x000fe20008000000 */
[----:B------:R-:W-:Y:S02]  /*66f0*/  @UP2 USHF.R.U32.HI UR4, URZ, UR41, UR5 ;  /* 0x00000029ff042299 */ /* 0x000fe40008011605 */
[----:B------:R-:W-:Y:S02]  /*6700*/  @UP2 USHF.R.U32.HI UR7, URZ, UR41, UR10 ;  /* 0x00000029ff072299 */ /* 0x000fe4000801160a */
[----:B------:R-:W-:Y:S02]  /*6710*/  UIMAD UR4, UR39, UR4, URZ ;  /* 0x00000004270472a4 */ /* 0x000fe4000f8e02ff */
[----:B------:R-:W-:Y:S02]  /*6720*/  UIMAD.WIDE.U32 UR10, UR6, UR40, URZ ;  /* 0x00000028060a72a5 */ /* 0x000fe4000f8e00ff */
[----:B------:R-:W-:Y:S02]  /*6730*/  USEL UR5, UR37, UR12, !UP1 ;  /* 0x0000000c25057287 */ /* 0x000fe4000c800000 */
[----:B------:R-:W-:Y:S02]  /*6740*/  UIMAD UR8, UR39, UR7, URZ ;  /* 0x00000007270872a4 */ /* 0x000fe4000f8e02ff */
[----:B------:R-:W-:Y:S03]  /*6750*/  UISETP.GE.AND UP0, UPT, UR6, UR4, UPT ;  /* 0x000000040600728c */ /* 0x000fe6000bf06270 */
[----:B------:R-:W-:Y:S01]  /*6760*/  UMOV UR4, UR11 ;  /* 0x0000000b00047c82 */ /* 0x000fe20008000000 */
[----:B------:R-:W-:Y:S02]  /*6770*/  UISETP.GE.OR UP0, UPT, UR5, UR8, UP0 ;  /* 0x000000080500728c */ /* 0x000fe40008706670 */
[----:B------:R-:W-:Y:S02]  /*6780*/  USHF.R.U32.HI UR4, URZ, UR41, UR4 ;  /* 0x00000029ff047299 */ /* 0x000fe40008011604 */
[----:B------:R-:W-:Y:S02]  /*6790*/  UIMAD.WIDE.U32 UR8, UR5, UR40, URZ ;  /* 0x00000028050872a5 */ /* 0x000fe4000f8e00ff */
[----:B------:R-:W-:Y:S02]  /*67a0*/  USEL UR11, UR6, UR4, !UP2 ;  /* 0x00000004060b7287 */ /* 0x000fe4000d000000 */
[----:B------:R-:W-:Y:S02]  /*67b0*/  UIADD3 UR8, UPT, UPT, -UR5, URZ, URZ ;  /* 0x000000ff05087290 */ /* 0x000fe4000fffe1ff */
[----:B------:R-:W-:Y:S01]  /*67c0*/  UIADD3 UR10, UPT, UPT, -UR11, URZ, URZ ;  /* 0x000000ff0b0a7290 */ /* 0x000fe2000fffe1ff */
[----:B------:R-:W-:Y:S01]  /*67d0*/  @!UP0 UMOV UR4, UR9 ;  /* 0x0000000900048c82 */ /* 0x000fe20008000000 */
[----:B------:R-:W-:Y:S02]  /*67e0*/  UIADD3 UR9, UPT, UPT, -UR6, URZ, URZ ;  /* 0x000000ff06097290 */ /* 0x000fe4000fffe1ff */
[----:B------:R-:W-:Y:S02]  /*67f0*/  @!UP0 USHF.R.U32.HI UR4, URZ, UR41, UR4 ;  /* 0x00000029ff048299 */ /* 0x000fe40008011604 */
[----:B------:R-:W-:Y:S02]  /*6800*/  UIMAD UR10, UR39, UR10, UR6 ;  /* 0x0000000a270a72a4 */ /* 0x000fe4000f8e0206 */
[----:B------:R-:W-:Y:S04]  /*6810*/  @!UP0 USEL UR4, UR5, UR4, !UP2 ;  /* 0x0000000405048287 */ /* 0x000fe8000d000000 */
[----:B------:R-:W-:Y:S02]  /*6820*/  @!UP0 UIMAD UR10, UR7, UR10, UR4 ;  /* 0x0000000a070a82a4 */ /* 0x000fe4000f8e0204 */
[----:B------:R-:W-:Y:S02]  /*6830*/  @!UP0 UIADD3 UR11, UPT, UPT, UR11, -UR4, URZ ;  /* 0x800000040b0b8290 */ /* 0x000fe4000fffe0ff */
[----:B------:R-:W-:Y:S02]  /*6840*/  UIMAD UR7, UR42, UR8, UR37 ;  /* 0x000000082a0772a4 */ /* 0x000fe4000f8e0225 */
[----:B------:R-:W-:Y:S02]  /*6850*/  @!UP0 UIMAD UR6, UR11, UR39, UR5 ;  /* 0x000000270b0682a4 */ /* 0x000fe4000f8e0205 */
[----:B------:R-:W-:Y:S01]  /*6860*/  UIMAD UR4, UR58, UR9, UR36 ;  /* 0x000000093a0472a4 */ /* 0x000fe2000f8e0224 */
[----:B------:R-:W-:Y:S02]  /*6870*/  @!UP0 UMOV UR5, UR10 ;  /* 0x0000000a00058c82 */ /* 0x000fe40008000000 */
[----:B------:R-:W-:Y:S02]  /*6880*/  UIMAD UR37, UR5, UR42, UR7 ;  /* 0x0000002a052572a4 */ /* 0x000fe4000f8e0207 */
[----:B------:R-:W-:Y:S11]  /*6890*/  UIMAD UR36, UR6, UR58, UR4 ;  /* 0x0000003a062472a4 */ /* 0x000ff6000f8e0204 */
[----:B------:R-:W-:Y:S01]  /*68a0*/  @!UPT UIADD3 URZ, UPT, UPT, URZ, URZ, URZ ;  /* 0x000000fffffff290 */ /* 0x000fe2000fffe0ff */
.L_x_103:
[----:B------:R-:W-:Y:S01]  /*68b0*/  UISETP.NE.AND UP0, UPT, UR38, 0x1, UPT ;  /* 0x000000012600788c */ /* 0x000fe2000bf05270 */
[----:B------:R-:W-:Y:S01]  /*68c0*/  R2UR UR11, R72 ;  /* 0x00000000480b72ca */ /* 0x000fe200000e0000 */
[----:B------:R-:W-:Y:S01]  /*68d0*/  USHF.L.U32 UR46, UR27, 0x6, URZ ;  /* 0x000000061b2e7899 */ /* 0x000fe200080006ff */
[----:B------:R-:W-:Y:S01]  /*68e0*/  IADD3 R62, PT, PT, R62, 0x1, RZ ;  /* 0x000000013e3e7810 */ /* 0x000fe20007ffe0ff */
[----:B------:R-:W-:Y:S07]  /*68f0*/  USHF.L.U32 UR45, UR26, 0x6, URZ ;  /* 0x000000061a2d7899 */ /* 0x000fee00080006ff */
[----:B------:R-:W2:Y:S01]  /*6900*/  @!UP0 LDCU.128 UR12, c[0x0][0xb10] ;  /* 0x00016200ff0c87ac */ /* 0x000ea20008000c00 */
[----:B------:R-:W3:Y:S01]  /*6910*/  @!UP0 LDCU UR5, c[0x0][0xb0c] ;  /* 0x00016180ff0587ac */ /* 0x000ee20008000800 */
[----:B------:R-:W4:Y:S01]  /*6920*/  @!UP0 LDCU UR10, c[0x0][0xb20] ;  /* 0x00016400ff0a87ac */ /* 0x000f220008000800 */
[----:B--2---:R-:W-:Y:S02]  /*6930*/  UIMAD.WIDE.U32 UR8, UR37, UR12, URZ ;  /* 0x0000000c250872a5 */ /* 0x004fe4000f8e00ff */
[----:B------:R-:W-:Y:S02]  /*6940*/  UIMAD.WIDE.U32 UR6, UR36, UR15, URZ ;  /* 0x0000000f240672a5 */ /* 0x000fe4000f8e00ff */
[----:B------:R-:W-:Y:S03]  /*6950*/  @!UP0 UISETP.NE.AND UP1, UPT, UR14, 0x1, UPT ;  /* 0x000000010e00888c */ /* 0x000fe6000bf25270 */
[----:B------:R-:W-:Y:S01]  /*6960*/  @!UP0 UMOV UR4, UR9 ;  /* 0x0000000900048c82 */ /* 0x000fe20008000000 */
[----:B---3--:R-:W-:Y:S02]  /*6970*/  @!UP0 UISETP.NE.AND UP2, UPT, UR5, 0x1, UPT ;  /* 0x000000010500888c */ /* 0x008fe4000bf45270 */
[----:B------:R-:W-:Y:S01]  /*6980*/  @!UP0 USHF.R.U32.HI UR4, URZ, UR13, UR4 ;  /* 0x0000000dff048299 */ /* 0x000fe20008011604 */
[----:B------:R-:W-:Y:S02]  /*6990*/  @!UP0 UMOV UR6, UR7 ;  /* 0x0000000700068c82 */ /* 0x000fe40008000000 */
[----:B----4-:R-:W-:Y:S02]  /*69a0*/  @!UP0 USHF.R.U32.HI UR6, URZ, UR10, UR6 ;  /* 0x0000000aff068299 */ /* 0x010fe40008011606 */
[----:B------:R-:W-:Y:S02]  /*69b0*/  @!UP0 USEL UR7, UR37, UR4, !UP2 ;  /* 0x0000000425078287 */ /* 0x000fe4000d000000 */
[----:B------:R-:W-:Y:S04]  /*69c0*/  @!UP0 USEL UR6, UR36, UR6, !UP1 ;  /* 0x0000000624068287 */ /* 0x000fe8000c800000 */
[----:B------:R-:W-:Y:S02]  /*69d0*/  @!UP0 UIADD3 UR4, UPT, UPT, -UR7, UR6, URZ ;  /* 0x0000000607048290 */ /* 0x000fe4000fffe1ff */
[----:B------:R-:W-:Y:S02]  /*69e0*/  @!UP0 UIADD3 UR6, UPT, UPT, UR7, -UR6, URZ ;  /* 0x8000000607068290 */ /* 0x000fe4000fffe0ff */
[----:B------:R-:W-:Y:S02]  /*69f0*/  @!UP0 UIMAD UR37, UR4, UR5, UR37 ;  /* 0x00000005042582a4 */ /* 0x000fe4000f8e0225 */
[----:B------:R-:W-:Y:S02]  /*6a00*/  @!UP0 UIMAD UR36, UR6, UR14, UR36 ;  /* 0x0000000e062482a4 */ /* 0x000fe4000f8e0224 */
[----:B------:R-:W-:Y:S09]  /*6a10*/  ULOP3.LUT UP0, URZ, UR11, 0x1b0, URZ, 0xc0, !UPT ;  /* 0x000001b00bff7892 */ /* 0x000ff2000f80c0ff */
[----:B------:R-:W-:Y:S05]  /*6a20*/  BRA.U !UP0, `(.L_x_104) ;  /* 0x00000001087c7547 */ /* 0x000fea000b800000 */
[----:B------:R-:W2:Y:S01]  /*6a30*/  LDCU.64 UR8, c[0x4][0x80] ;  /* 0x01001000ff0877ac */ /* 0x000ea20008000a00 */
[----:B------:R-:W-:Y:S01]  /*6a40*/  MOV R2, 0x0 ;  /* 0x0000000000027802 */ /* 0x000fe20000000f00 */
[----:B------:R-:W-:Y:S02]  /*6a50*/  HFMA2 R12, -RZ, RZ, 0, 5.9604644775390625e-08 ;  /* 0x00000001ff0c7431 */ /* 0x000fe400000001ff */
[----:B------:R-:W-:Y:S01]  /*6a60*/  IMAD.MOV.U32 R8, RZ, RZ, 0x70 ;  /* 0x00000070ff087424 */ /* 0x000fe200078e00ff */
[----:B------:R3:W4:Y:S01]  /*6a70*/  LDC.64 R14, c[0x4][R2] ;  /* 0x01000000020e7b82 */ /* 0x0007220000000a00 */
[----:B------:R-:W1:Y:S01]  /*6a80*/  LDCU.64 UR6, c[0x4][0x88] ;  /* 0x01001100ff0677ac */ /* 0x000e620008000a00 */
[----:B------:R-:W-:Y:S01]  /*6a90*/  IMAD.MOV.U32 R13, RZ, RZ, RZ ;  /* 0x000000ffff0d7224 */ /* 0x000fe200078e00ff */
[----:B------:R-:W1:Y:S01]  /*6aa0*/  LDCU.64 UR4, c[0x4][0x8] ;  /* 0x01000100ff0477ac */ /* 0x000e620008000a00 */
[----:B--2---:R-:W-:Y:S01]  /*6ab0*/  MOV R5, UR9 ;  /* 0x0000000900057c02 */ /* 0x004fe20008000f00 */
[----:B------:R-:W-:Y:S01]  /*6ac0*/  IMAD.U32 R4, RZ, RZ, UR8 ;  /* 0x00000008ff047e24 */ /* 0x000fe2000f8e00ff */
[----:B-1----:R-:W-:Y:S01]  /*6ad0*/  MOV R7, UR7 ;  /* 0x0000000700077c02 */ /* 0x002fe20008000f00 */
[----:B------:R-:W-:Y:S01]  /*6ae0*/  IMAD.U32 R6, RZ, RZ, UR6 ;  /* 0x00000006ff067e24 */ /* 0x000fe2000f8e00ff */
[----:B------:R-:W-:Y:S01]  /*6af0*/  MOV R11, UR5 ;  /* 0x00000005000b7c02 */ /* 0x000fe20008000f00 */
[----:B------:R-:W-:Y:S02]  /*6b00*/  IMAD.U32 R10, RZ, RZ, UR4 ;  /* 0x00000004ff0a7e24 */ /* 0x000fe4000f8e00ff */
[----:B------:R-:W-:Y:S07]  /*6b10*/  LEPC R20, `(.L_x_105) ;  /* 0x000000001014794e */ /* 0x000fee0000000000 */
[----:B---345:R-:W-:Y:S05]  /*6b20*/  CALL.ABS.NOINC R14 ;  /* 0x000000000e007343 */ /* 0x038fea0003c00000 */
.L_x_105:
[----:B------:R-:W1:Y:S01]  /*6b30*/  LDCU.64 UR8, c[0x4][0x80] ;  /* 0x01001000ff0877ac */ /* 0x000e620008000a00 */
[----:B------:R-:W2:Y:S01]  /*6b40*/  LDC.64 R2, c[0x4][R2] ;  /* 0x0100000002027b82 */ /* 0x000ea20000000a00 */
[----:B------:R-:W-:Y:S02]  /*6b50*/  HFMA2 R12, -RZ, RZ, 0, 5.9604644775390625e-08 ;  /* 0x00000001ff0c7431 */ /* 0x000fe400000001ff */
[----:B------:R-:W-:Y:S02]  /*6b60*/  IMAD.MOV.U32 R8, RZ, RZ, 0x70 ;  /* 0x00000070ff087424 */ /* 0x000fe400078e00ff */
[----:B------:R-:W-:Y:S01]  /*6b70*/  IMAD.MOV.U32 R13, RZ, RZ, RZ ;  /* 0x000000ffff0d7224 */ /* 0x000fe200078e00ff */
[----:B------:R-:W3:Y:S01]  /*6b80*/  LDCU.64 UR6, c[0x4][0x88] ;  /* 0x01001100ff0677ac */ /* 0x000ee20008000a00 */
[----:B------:R-:W4:Y:S01]  /*6b90*/  LDCU.64 UR4, c[0x4][0x8] ;  /* 0x01000100ff0477ac */ /* 0x000f220008000a00 */
[----:B-1----:R-:W-:Y:S02]  /*6ba0*/  MOV R4, UR8 ;  /* 0x0000000800047c02 */ /* 0x002fe40008000f00 */
[----:B------:R-:W-:Y:S02]  /*6bb0*/  MOV R5, UR9 ;  /* 0x0000000900057c02 */ /* 0x000fe40008000f00 */
[----:B---3--:R-:W-:Y:S01]  /*6bc0*/  MOV R7, UR7 ;  /* 0x0000000700077c02 */ /* 0x008fe20008000f00 */
[----:B------:R-:W-:Y:S01]  /*6bd0*/  IMAD.U32 R6, RZ, RZ, UR6 ;  /* 0x00000006ff067e24 */ /* 0x000fe2000f8e00ff */
[----:B----4-:R-:W-:Y:S01]  /*6be0*/  MOV R11, UR5 ;  /* 0x00000005000b7c02 */ /* 0x010fe20008000f00 */
[----:B------:R-:W-:Y:S02]  /*6bf0*/  IMAD.U32 R10, RZ, RZ, UR4 ;  /* 0x00000004ff0a7e24 */ /* 0x000fe4000f8e00ff */
[----:B------:R-:W-:Y:S07]  /*6c00*/  LEPC R20, `(.L_x_104) ;  /* 0x000000001014794e */ /* 0x000fee0000000000 */
[----:B--2---:R-:W-:Y:S05]  /*6c10*/  CALL.ABS.NOINC R2 ;  /* 0x0000000002007343 */ /* 0x004fea0003c00000 */
.L_x_104:
[----:B------:R-:W-:Y:S02]  /*6c20*/  R2UR UR6, R60 ;  /* 0x000000003c0672ca */ /* 0x000fe400000e0000 */
[----:B------:R-:W-:Y:S02]  /*6c30*/  R2UR UR5, R71 ;  /* 0x00000000470572ca */ /* 0x000fe400000e0000 */
[----:B------:R-:W-:Y:S02]  /*6c40*/  R2UR UR4, R70 ;  /* 0x00000000460472ca */ /* 0x000fe400000e0000 */
[----:B------:R-:W-:Y:S02]  /*6c50*/  ISETP.NE.U32.AND P4, PT, R54, RZ, PT ;  /* 0x000000ff3600720c */ /* 0x000fe40003f85070 */
[----:B------:R-:W-:Y:S02]  /*6c60*/  ISETP.NE.U32.AND P2, PT, RZ, UR54, PT ;  /* 0x00000036ff007c0c */ /* 0x000fe4000bf45070 */
[----:B------:R-:W-:Y:S02]  /*6c70*/  ISETP.NE.AND.EX P4, PT, R55, RZ, PT, P4 ;  /* 0x000000ff3700720c */ /* 0x000fe40003f85340 */
[----:B------:R-:W-:Y:S01]  /*6c80*/  ISETP.NE.AND.EX P2, PT, RZ, UR55, PT, P2 ;  /* 0x00000037ff007c0c */ /* 0x000fe2000bf45320 */
[----:B------:R-:W-:Y:S02]  /*6c90*/  UISETP.NE.AND UP2, UPT, UR6, URZ, UPT ;  /* 0x000000ff0600728c */ /* 0x000fe4000bf45270 */
[----:B------:R-:W-:Y:S04]  /*6ca0*/  UISETP.NE.U32.AND UP0, UPT, UR5, URZ, UPT ;  /* 0x000000ff0500728c */ /* 0x000fe8000bf05070 */
[----:B------:R-:W-:Y:S01]  /*6cb0*/  UISETP.NE.AND.EX UP1, UPT, UR4, URZ, UPT, UP0 ;  /* 0x000000ff0400728c */ /* 0x000fe2000bf25300 */
[----:B------:R-:W-:Y:S01]  /*6cc0*/  PLOP3.LUT P1, PT, PT, PT, UP2, 0x80, 0x8 ;  /* 0x000000000008781c */ /* 0x000fe20003f2f028 */
[----:B------:R-:W-:Y:S03]  /*6cd0*/  UPLOP3.LUT UP0, UPT, UPT, UPT, UPT, 0x40, 0x4 ;  /* 0x000000000004789c */ /* 0x000fe60003f0e870 */
[----:B------:R-:W-:Y:S06]  /*6ce0*/  @UP2 UPLOP3.LUT UP0, UPT, UPT, UPT, UP1, 0x80, 0x8 ;  /* 0x000000000008289c */ /* 0x000fec0003f0f010 */
[----:B------:R-:W-:Y:S01]  /*6cf0*/  PLOP3.LUT P0, PT, PT, PT, UP0, 0x80, 0x8 ;  /* 0x000000000008781c */ /* 0x000fe20003f0f008 */
[----:B------:R-:W-:Y:S01]  /*6d00*/  @!UPT UIADD3 URZ, UPT, UPT, URZ, URZ, URZ ;  /* 0x000000fffffff290 */ /* 0x000fe2000fffe0ff */
[----:B------:R-:W-:Y:S11]  /*6d10*/  BRA.U !UP1, `(.L_x_106) ;  /* 0x0000000109407547 */ /* 0x000ff6000b800000 */
[----:B------:R-:W-:Y:S01]  /*6d20*/  UISETP.NE.U32.AND UP0, UPT, UR54, URZ, UPT ;  /* 0x000000ff3600728c */ /* 0x000fe2000bf05070 */
[----:B------:R-:W-:Y:S01]  /*6d30*/  R2UR UR6, R71 ;  /* 0x00000000470672ca */ /* 0x000fe200000e0000 */
[----:B------:R-:W2:Y:S01]  /*6d40*/  LDCU.64 UR8, c[0x0][0x358] ;  /* 0x00006b00ff0877ac */ /* 0x000ea20008000a00 */
[----:B------:R-:W-:Y:S02]  /*6d50*/  HFMA2 R56, -RZ, RZ, 0, 5.9604644775390625e-08 ;  /* 0x00000001ff387431 */ /* 0x000fe400000001ff */
[----:B-1----:R-:W-:Y:S01]  /*6d60*/  IMAD.MOV.U32 R0, RZ, RZ, 0x1 ;  /* 0x00000001ff007424 */ /* 0x002fe200078e00ff */
[----:B------:R-:W-:Y:S06]  /*6d70*/  UISETP.NE.AND.EX UP0, UPT, UR55, URZ, UPT, UP0 ;  /* 0x000000ff3700728c */ /* 0x000fec000bf05300 */
[----:B------:R-:W-:Y:S05]  /*6d80*/  PLOP3.LUT P3, PT, PT, PT, UP0, 0x80, 0x8 ;  /* 0x000000000008781c */ /* 0x000fea0003f6f008 */
[----:B------:R-:W1:Y:S01]  /*6d90*/  @UP0 LDCU.64 UR4, c[0x0][0x888] ;  /* 0x00011100ff0407ac */ /* 0x000e620008000a00 */
[----:B------:R-:W-:Y:S07]  /*6da0*/  @UP0 UIMAD UR6, UR60, UR6, URZ ;  /* 0x000000063c0602a4 */ /* 0x000fee000f8e02ff */
[----:B------:R-:W-:Y:S01]  /*6db0*/  @!P3 PRMT R56, R0, 0x7610, R56 ;  /* 0x000076100038b816 */ /* 0x000fe20000000038 */
[----:B-1----:R-:W-:Y:S06]  /*6dc0*/  @UP0 UIMAD.WIDE UR4, UR6, 0x4, UR4 ;  /* 0x00000004060408a5 */ /* 0x002fec000f8e0204 */
[----:B------:R-:W-:Y:S02]  /*6dd0*/  IMAD.U32 R2, RZ, RZ, UR4 ;  /* 0x00000004ff027e24 */ /* 0x000fe4000f8e00ff */
[----:B------:R-:W-:Y:S03]  /*6de0*/  IMAD.U32 R3, RZ, RZ, UR5 ;  /* 0x00000005ff037e24 */ /* 0x000fe6000f8e00ff */
[----:B------:R-:W1:Y:S02]  /*6df0*/  @!UP0 LDCU UR4, c[0x0][0x880] ;  /* 0x00011000ff0487ac */ /* 0x000e640008000800 */
[----:B--2--5:R2:W5:Y:S02]  /*6e00*/  @P3 LDG.E R27, desc[UR8][R2.64] ;  /* 0x00000008021b3981 */ /* 0x024564000c1e1900 */
[----:B-12---:R-:W-:Y:S02]  /*6e10*/  @!P3 MOV R27, UR4 ;  /* 0x00000004001bbc02 */ /* 0x006fe40008000f00 */
.L_x_106:
[----:B------:R-:W-:Y:S05]  /*6e20*/  @!P4 BRA `(.L_x_107) ;  /* 0x000000000024c947 */ /* 0x000fea0003800000 */
[----:B------:R-:W-:Y:S01]  /*6e30*/  ISETP.NE.U32.AND P3, PT, R52, RZ, PT ;  /* 0x000000ff3400720c */ /* 0x000fe20003f65070 */
[----:B------:R-:W2:Y:S03]  /*6e40*/  LDCU.64 UR4, c[0x0][0x358] ;  /* 0x00006b00ff0477ac */ /* 0x000ea60008000a00 */
[----:B------:R-:W-:Y:S11]  /*6e50*/  ISETP.NE.AND.EX P3, PT, R53, RZ, PT, P3 ;  /* 0x000000ff3500720c */ /* 0x000ff60003f65330 */
[----:B------:R-:W-:Y:S02]  /*6e60*/  @!UPT UIADD3 URZ, UPT, UPT, URZ, URZ, URZ ;  /* 0x000000fffffff290 */ /* 0x000fe4000fffe0ff */
[----:B------:R-:W3:Y:S01]  /*6e70*/  @P3 LDC.64 R2, c[0x0][0x8a8] ;  /* 0x00022a00ff023b82 */ /* 0x000ee20000000a00 */
[----:B-1----:R-:W-:Y:S04]  /*6e80*/  @P3 IMAD R0, R54, UR60, RZ ;  /* 0x0000003c36003c24 */ /* 0x002fe8000f8e02ff */
[----:B---3--:R-:W-:Y:S05]  /*6e90*/  @P3 IMAD.WIDE R2, R0, 0x4, R2 ;  /* 0x0000000400023825 */ /* 0x008fea00078e0202 */
[----:B--2--5:R2:W5:Y:S02]  /*6ea0*/  @P3 LDG.E R24, desc[UR4][R2.64] ;  /* 0x0000000402183981 */ /* 0x024564000c1e1900 */
[----:B--2---:R-:W3:Y:S02]  /*6eb0*/  @!P3 LDC R24, c[0x0][0x8a0] ;  /* 0x00022800ff18bb82 */ /* 0x004ee40000000800 */
.L_x_107:
[----:B-----5:R-:W-:Y:S01]  /*6ec0*/  FSETP.NEU.AND P3, PT, R27, RZ, PT ;  /* 0x000000ff1b00720b */ /* 0x020fe20003f6d000 */
[----:B------:R-:W-:Y:S01]  /*6ed0*/  ULOP3.LUT UR4, UR52, 0x1, URZ, 0x3c, !UPT ;  /* 0x0000000134047892 */ /* 0x000fe2000f8e3cff */
[----:B------:R-:W-:Y:S01]  /*6ee0*/  SEL R4, RZ, 0xffffffff, P2 ;  /* 0xffffffffff047807 */ /* 0x000fe20001000000 */
[----:B------:R-:W-:Y:S01]  /*6ef0*/  IMAD.U32 R79, RZ, RZ, UR48 ;  /* 0x00000030ff4f7e24 */ /* 0x000fe2000f8e00ff */
[----:B------:R-:W-:Y:S01]  /*6f00*/  @P1 LOP3.LUT P2, RZ, R56, 0xff, RZ, 0xc0, !PT ;  /* 0x000000ff38ff1812 */ /* 0x000fe2000784c0ff */
[----:B------:R-:W-:Y:S01]  /*6f10*/  IMAD.SHL.U32 R77, R64, 0x10, RZ ;  /* 0x00000010404d7824 */ /* 0x000fe200078e00ff */
[----:B------:R-:W-:Y:S01]  /*6f20*/  @P1 SEL R3, RZ, 0xffffffff, P3 ;  /* 0xffffffffff031807 */ /* 0x000fe20001800000 */
[----:B------:R-:W-:Y:S01]  /*6f30*/  IMAD.U32 R82, RZ, RZ, UR4 ;  /* 0x00000004ff527e24 */ /* 0x000fe2000f8e00ff */
[----:B------:R-:W-:Y:S01]  /*6f40*/  LEA R75, R22, UR49, 0x3 ;  /* 0x00000031164b7c11 */ /* 0x000fe2000f8e18ff */
[----:B------:R-:W-:Y:S01]  /*6f50*/  IMAD.SHL.U32 R79, R79, 0x2000, RZ ;  /* 0x000020004f4f7824 */ /* 0x000fe200078e00ff */
[----:B------:R-:W-:Y:S01]  /*6f60*/  @P0 SEL R3, R4, R3, !P2 ;  /* 0x0000000304030207 */ /* 0x000fe20005000000 */
[----:B------:R-:W-:Y:S01]  /*6f70*/  IMAD.SHL.U32 R76, R63, 0x10, RZ ;  /* 0x000000103f4c7824 */ /* 0x000fe200078e00ff */
[----:B------:R-:W-:Y:S01]  /*6f80*/  SHF.L.U32 R2, R66, 0x1f, RZ ;  /* 0x0000001f42027819 */ /* 0x000fe200000006ff */
[----:B------:R-:W-:Y:S01]  /*6f90*/  IMAD.IADD R78, R68, 0x1, R79 ;  /* 0x00000001444e7824 */ /* 0x000fe200078e024f */
[----:B------:R-:W-:Y:S01]  /*6fa0*/  @P1 LOP3.LUT R3, R3, 0x1, RZ, 0xc0, !PT ;  /* 0x0000000103031812 */ /* 0x000fe200078ec0ff */
[----:B------:R-:W-:Y:S01]  /*6fb0*/  BSSY B1, `(.L_x_108) ;  /* 0x0000039000017945 */ /* 0x000fe20003800000 */
[----:B------:R-:W-:Y:S01]  /*6fc0*/  PLOP3.LUT P2, PT, PT, PT, UP1, 0x80, 0x8 ;  /* 0x000000000008781c */ /* 0x000fe20003f4f018 */
[----:B------:R-:W-:Y:S01]  /*6fd0*/  IMAD.IADD R35, R78, 0x1, R77 ;  /* 0x000000014e237824 */ /* 0x000fe200078e024d */
[----:B------:R-:W-:Y:S01]  /*6fe0*/  ISETP.NE.U32.OR P5, PT, R3, 0x1, !P1 ;  /* 0x000000010300780c */ /* 0x000fe20004fa5470 */
[----:B------:R-:W-:Y:S01]  /*6ff0*/  IMAD.U32 R3, RZ, RZ, UR48 ;  /* 0x00000030ff037e24 */ /* 0x000fe2000f8e00ff */
[----:B------:R-:W-:Y:S01]  /*7000*/  LOP3.LUT P4, R61, R56, 0xff, RZ, 0xc0, !PT ;  /* 0x000000ff383d7812 */ /* 0x000fe2000788c0ff */
[----:B------:R-:W-:Y:S01]  /*7010*/  IMAD.MOV.U32 R80, RZ, RZ, 0x1 ;  /* 0x00000001ff507424 */ /* 0x000fe200078e00ff */
[----:B------:R-:W-:Y:S01]  /*7020*/  P2R R74, PR, RZ, 0x20 ;  /* 0x00000020ff4a7803 */ /* 0x000fe20000000000 */
[----:B------:R-:W-:Y:S01]  /*7030*/  IMAD R25, R22, 0x20, R23 ;  /* 0x0000002016197824 */ /* 0x000fe200078e0217 */
[----:B-1----:R-:W-:Y:S01]  /*7040*/  LEA R0, R3, UR49, 0x3 ;  /* 0x0000003103007c11 */ /* 0x002fe2000f8e18ff */
[----:B------:R-:W-:Y:S01]  /*7050*/  IMAD.U32 R81, RZ, RZ, UR48 ;  /* 0x00000030ff517e24 */ /* 0x000fe2000f8e00ff */
[----:B------:R-:W-:Y:S02]  /*7060*/  SEL R3, RZ, 0xffffffff, P3 ;  /* 0xffffffffff037807 */ /* 0x000fe40001800000 */
[----:B------:R-:W-:Y:S02]  /*7070*/  CS2R R38, SRZ ;  /* 0x0000000000267805 */ /* 0x000fe4000001ff00 */
[----:B------:R-:W-:Y:S02]  /*7080*/  CS2R R36, SRZ ;  /* 0x0000000000247805 */ /* 0x000fe4000001ff00 */
[----:B------:R-:W-:Y:S02]  /*7090*/  CS2R R42, SRZ ;  /* 0x00000000002a7805 */ /* 0x000fe4000001ff00 */
[----:B------:R-:W-:Y:S02]  /*70a0*/  @P2 SEL R3, R4, R3, !P4 ;  /* 0x0000000304032207 */ /* 0x000fe40006000000 */
[----:B------:R-:W-:Y:S02]  /*70b0*/  CS2R R40, SRZ ;  /* 0x0000000000287805 */ /* 0x000fe4000001ff00 */
[----:B------:R-:W-:Y:S02]  /*70c0*/  @P5 SHF.L.U32 R5, R82, 0x1f, RZ ;  /* 0x0000001f52055819 */ /* 0x000fe400000006ff */
[----:B------:R-:W-:Y:S02]  /*70d0*/  CS2R R46, SRZ ;  /* 0x00000000002e7805 */ /* 0x000fe4000001ff00 */
[----:B------:R-:W-:Y:S02]  /*70e0*/  LOP3.LUT R3, R3, 0x1, RZ, 0xc0, !PT ;  /* 0x0000000103037812 */ /* 0x000fe400078ec0ff */
[----:B------:R-:W-:Y:S01]  /*70f0*/  CS2R R44, SRZ ;  /* 0x00000000002c7805 */ /* 0x000fe2000001ff00 */
[----:B------:R-:W1:Y:S01]  /*7100*/  @P5 SYNCS.PHASECHK.TRANS64.TRYWAIT P1, [R0+URZ+0x40], R5 ;  /* 0x00004005000055a7 */ /* 0x000e6200080211ff */
[----:B------:R-:W-:Y:S02]  /*7110*/  CS2R R50, SRZ ;  /* 0x0000000000327805 */ /* 0x000fe4000001ff00 */
[----:B------:R-:W-:Y:S02]  /*7120*/  ISETP.NE.U32.AND P2, PT, R3, 0x1, PT ;  /* 0x000000010300780c */ /* 0x000fe40003f45070 */
[----:B------:R-:W-:Y:S01]  /*7130*/  CS2R R48, SRZ ;  /* 0x0000000000307805 */ /* 0x000fe2000001ff00 */
[----:B------:R-:W-:Y:S01]  /*7140*/  IMAD.IADD R34, R78, 0x1, R76 ;  /* 0x000000014e227824 */ /* 0x000fe200078e024c */
[----:B------:R-:W-:Y:S01]  /*7150*/  P2R R83, PR, RZ, 0x4 ;  /* 0x00000004ff537803 */ /* 0x000fe20000000000 */
[----:B------:R-:W-:Y:S01]  /*7160*/  IMAD.IADD R32, R67, 0x1, R35 ;  /* 0x0000000143207824 */ /* 0x000fe200078e0223 */
[----:B------:R2:W4:Y:S01]  /*7170*/  SYNCS.PHASECHK.TRANS64.TRYWAIT P0, [R75+URZ+0xa0], R2 ;  /* 0x0000a0024b0075a7 */ /* 0x00052200080011ff */
[----:B-1----:R-:W-:Y:S01]  /*7180*/  @P5 SEL R80, RZ, 0x1, !P1 ;  /* 0x00000001ff505807 */ /* 0x002fe20004800000 */
[----:B--2---:R-:W-:Y:S06]  /*7190*/  @!P5 BRA `(.L_x_109) ;  /* 0x000000000068d947 */ /* 0x004fec0003800000 */
[----:B------:R-:W-:Y:S01]  /*71a0*/  ISETP.NE.AND P1, PT, R80, RZ, PT ;  /* 0x000000ff5000720c */ /* 0x000fe20003f25270 */
[----:B------:R-:W-:Y:S01]  /*71b0*/  BSSY B0, `(.L_x_110) ;  /* 0x000000d000007945 */ /* 0x000fe20003800000 */
[----:B------:R-:W-:Y:S02]  /*71c0*/  CS2R R50, SRZ ;  /* 0x0000000000327805 */ /* 0x000fe4000001ff00 */
[----:B------:R-:W-:Y:S02]  /*71d0*/  CS2R R48, SRZ ;  /* 0x0000000000307805 */ /* 0x000fe4000001ff00 */
[----:B------:R-:W-:Y:S02]  /*71e0*/  CS2R R46, SRZ ;  /* 0x00000000002e7805 */ /* 0x000fe4000001ff00 */
[----:B------:R-:W-:Y:S02]  /*71f0*/  CS2R R44, SRZ ;  /* 0x00000000002c7805 */ /* 0x000fe4000001ff00 */
[----:B------:R-:W-:Y:S02]  /*7200*/  CS2R R42, SRZ ;  /* 0x00000000002a7805 */ /* 0x000fe4000001ff00 */
[----:B------:R-:W-:Y:S02]  /*7210*/  CS2R R40, SRZ ;  /* 0x0000000000287805 */ /* 0x000fe4000001ff00 */
[----:B------:R-:W-:Y:S02]  /*7220*/  CS2R R38, SRZ ;  /* 0x0000000000267805 */ /* 0x000fe4000001ff00 */
[----:B------:R-:W-:Y:S01]  /*7230*/  CS2R R36, SRZ ;  /* 0x0000000000247805 */ /* 0x000fe2000001ff00 */
[----:B------:R-:W-:Y:S06]  /*7240*/  @P1 BRA `(.L_x_111) ;  /* 0x00000000000c1947 */ /* 0x000fec0003800000 */
[----:B------:R-:W-:Y:S04]  /*7250*/  SHF.L.U32 R3, R82, 0x1f, RZ ;  /* 0x0000001f52037819 */ /* 0x000fe800000006ff */
[----:B------:R-:W1:Y:S02]  /*7260*/  SYNCS.PHASECHK.TRANS64.TRYWAIT P1, [R0+URZ+0x40], R3 ;  /* 0x00004003000075a7 */ /* 0x000e6400080211ff */
[----:B-1----:R-:W-:Y:S05]  /*7270*/  @!P1 BRA `(.L_x_112) ;  /* 0x0000002000649947 */ /* 0x002fea0003800000 */
.L_x_111:
[----:B------:R-:W-:Y:S05]  /*7280*/  BSYNC B0 ;  /* 0x0000000000007941 */ /* 0x000fea0003800000 */
.L_x_110:
[----:B------:R-:W-:Y:S01]  /*7290*/  ISETP.NE.AND P1, PT, R83, RZ, PT ;  /* 0x000000ff5300720c */ /* 0x000fe20003f25270 */
[----:B------:R-:W-:Y:S04]  /*72a0*/  UIADD3 UR4, UPT, UPT, UR48, 0x1, URZ ;  /* 0x0000000130047890 */ /* 0x000fe8000fffe0ff */
[----:B------:R-:W-:Y:S04]  /*72b0*/  UISETP.NE.AND UP0, UPT, UR4, 0x3, UPT ;  /* 0x000000030400788c */ /* 0x000fe8000bf05270 */
[----:B------:R-:W-:Y:S02]  /*72c0*/  USEL UR5, URZ, 0x1, UP0 ;  /* 0x00000001ff057887 */ /* 0x000fe40008000000 */
[----:B------:R-:W-:Y:S02]  /*72d0*/  USEL UR4, UR4, URZ, UP0 ;  /* 0x000000ff04047287 */ /* 0x000fe40008000000 */
[----:B------:R2:W1:Y:S02]  /*72e0*/  @P1 LDS.128 R48, [R78] ;  /* 0x000000004e301984 */ /* 0x0004640000000c00 */
[----:B------:R-:W-:Y:S02]  /*72f0*/  LOP3.LUT R82, R82, UR5, RZ, 0x3c, !PT ;  /* 0x0000000552527c12 */ /* 0x000fe4000f8e3cff */
[----:B------:R2:W1:Y:S01]  /*7300*/  @P1 LDS.128 R44, [R35+0x10] ;  /* 0x00001000232c1984 */ /* 0x0004620000000c00 */
[----:B------:R-:W-:Y:S03]  /*7310*/  IMAD.U32 R81, RZ, RZ, UR4 ;  /* 0x00000004ff517e24 */ /* 0x000fe6000f8e00ff */
[----:B------:R2:W1:Y:S04]  /*7320*/  @P1 LDS.128 R40, [R34+0x20] ;  /* 0x0000200022281984 */ /* 0x0004680000000c00 */
[----:B------:R2:W1:Y:S02]  /*7330*/  @P1 LDS.128 R36, [R32+0x10] ;  /* 0x0000100020241984 */ /* 0x0004640000000c00 */
.L_x_109:
[----:B------:R-:W-:Y:S05]  /*7340*/  BSYNC B1 ;  /* 0x0000000000017941 */ /* 0x000fea0003800000 */
.L_x_108:
[----:B-1----:R-:W-:Y:S04]  /*7350*/  SHF.R.U32.HI R0, RZ, 0x15, R25 ;  /* 0x00000015ff007819 */ /* 0x002fe80000011619 */
[----:B------:R-:W-:Y:S01]  /*7360*/  LOP3.LUT P1, RZ, R0, 0x3, R57, 0x48, !PT ;  /* 0x0000000300ff7812 */ /* 0x000fe20007824839 */
[----:B------:R-:W-:Y:S01]  /*7370*/  @!UPT UIADD3 URZ, UPT, UPT, URZ, URZ, URZ ;  /* 0x000000fffffff290 */ /* 0x000fe2000fffe0ff */
[----:B----4-:R-:W-:Y:S11]  /*7380*/  @P0 BRA `(.L_x_113) ;  /* 0x0000000000080947 */ /* 0x010ff60003800000 */
[----:B------:R-:W1:Y:S02]  /*7390*/  SYNCS.PHASECHK.TRANS64.TRYWAIT P0, [R75+URZ+0xa0], R2 ;  /* 0x0000a0024b0075a7 */ /* 0x000e6400080011ff */
[----:B-1----:R-:W-:Y:S05]  /*73a0*/  @!P0 BRA `(.L_x_114) ;  /* 0x00000020002c8947 */ /* 0x002fea0003800000 */
.L_x_113:
[----:B------:R-:W-:Y:S05]  /*73b0*/  @!P1 BRA `(.L_x_115) ;  /* 0x0000000000409947 */ /* 0x000fea0003800000 */
[----:B------:R-:W4:Y:S01]  /*73c0*/  LDCU.64 UR8, c[0x4][0x70] ;  /* 0x01000e00ff0877ac */ /* 0x000f220008000a00 */
[----:B------:R-:W-:Y:S01]  /*73d0*/  MOV R3, 0x0 ;  /* 0x0000000000037802 */ /* 0x000fe20000000f00 */
[----:B------:R-:W-:Y:S02]  /*73e0*/  HFMA2 R12, -RZ, RZ, 0, 5.9604644775390625e-08 ;  /* 0x00000001ff0c7431 */ /* 0x000fe400000001ff */
[----:B------:R-:W-:Y:S02]  /*73f0*/  IMAD.MOV.U32 R8, RZ, RZ, 0x192 ;  /* 0x00000192ff087424 */ /* 0x000fe400078e00ff */
[----:B------:R-:W-:Y:S01]  /*7400*/  IMAD.MOV.U32 R13, RZ, RZ, RZ ;  /* 0x000000ffff0d7224 */ /* 0x000fe200078e00ff */
[----:B------:R-:W5:Y:S01]  /*7410*/  LDCU.64 UR6, c[0x4][0x78] ;  /* 0x01000f00ff0677ac */ /* 0x000f620008000a00 */
[----:B-1----:R-:W1:Y:S01]  /*7420*/  LDC.64 R2, c[0x4][R3] ;  /* 0x0100000003027b82 */ /* 0x002e620000000a00 */
[----:B------:R-:W2:Y:S01]  /*7430*/  LDCU.64 UR4, c[0x4][0x10] ;  /* 0x01000200ff0477ac */ /* 0x000ea20008000a00 */
[----:B----4-:R-:W-:Y:S01]  /*7440*/  MOV R5, UR9 ;  /* 0x0000000900057c02 */ /* 0x010fe20008000f00 */
[----:B------:R-:W-:Y:S01]  /*7450*/  IMAD.U32 R4, RZ, RZ, UR8 ;  /* 0x00000008ff047e24 */ /* 0x000fe2000f8e00ff */
[----:B-----5:R-:W-:Y:S01]  /*7460*/  MOV R7, UR7 ;  /* 0x0000000700077c02 */ /* 0x020fe20008000f00 */
[----:B------:R-:W-:Y:S01]  /*7470*/  IMAD.U32 R6, RZ, RZ, UR6 ;  /* 0x00000006ff067e24 */ /* 0x000fe2000f8e00ff */
[----:B--2---:R-:W-:Y:S01]  /*7480*/  MOV R11, UR5 ;  /* 0x00000005000b7c02 */ /* 0x004fe20008000f00 */
[----:B------:R-:W-:Y:S02]  /*7490*/  IMAD.U32 R10, RZ, RZ, UR4 ;  /* 0x00000004ff0a7e24 */ /* 0x000fe4000f8e00ff */
[----:B------:R-:W-:Y:S07]  /*74a0*/  LEPC R20, `(.L_x_115) ;  /* 0x000000001014794e */ /* 0x000fee0000000000 */
[----:B-1-3--:R-:W-:Y:S05]  /*74b0*/  CALL.ABS.NOINC R2 ;  /* 0x0000000002007343 */ /* 0x00afea0003c00000 */
.L_x_115:
[----:B------:R-:W-:Y:S01]  /*74c0*/  LOP3.LUT R20, R48, 0xffffe000, RZ, 0xc0, !PT ;  /* 0xffffe00030147812 */ /* 0x000fe200078ec0ff */
[----:B------:R-:W-:Y:S05]  /*74d0*/  WARPSYNC.ALL ;  /* 0x0000000000007948 */ /* 0x000fea0003800000 */
[----:B------:R-:W-:Y:S01]  /*74e0*/  R2UR UR4, R25 ;  /* 0x00000000190472ca */ /* 0x000fe200000e0000 */
[----:B------:R-:W-:Y:S01]  /*74f0*/  BSSY.RECONVERGENT B0, `(.L_x_116) ;  /* 0x000005c000007945 */ /* 0x000fe20003800200 */
[----:B------:R-:W-:Y:S02]  /*7500*/  LOP3.LUT R21, R49, 0xffffe000, RZ, 0xc0, !PT ;  /* 0xffffe00031157812 */ /* 0x000fe400078ec0ff */
[----:B------:R-:W-:Y:S02]  /*7510*/  LOP3.LUT R26, R50, 0xffffe000, RZ, 0xc0, !PT ;  /* 0xffffe000321a7812 */ /* 0x000fe400078ec0ff */
[----:B------:R-:W-:Y:S02]  /*7520*/  LOP3.LUT R33, R44, 0xffffe000, RZ, 0xc0, !PT ;  /* 0xffffe0002c217812 */ /* 0x000fe400078ec0ff */
[----:B------:R-:W-:Y:S05]  /*7530*/  ISETP.NE.AND P0, PT, R69, RZ, PT ;  /* 0x000000ff4500720c */ /* 0x000fea0003f05270 */
[----:B------:R-:W3:Y:S02]  /*7540*/  LDTM.x16 R4, tmem[UR4] ;  /* 0x00000004000479ee */ /* 0x000ee40008240000 */
[C---:B---3--:R-:W-:Y:S01]  /*7550*/  FMUL R0, R24.reuse, R4 ;  /* 0x0000000418007220 */ /* 0x048fe20000400000 */
[C---:B-1----:R-:W-:Y:S01]  /*7560*/  FMUL R2, R24.reuse, R5 ;  /* 0x0000000518027220 */ /* 0x042fe20000400000 */
[C---:B------:R-:W-:Y:S01]  /*7570*/  FMUL R3, R24.reuse, R6 ;  /* 0x0000000618037220 */ /* 0x040fe20000400000 */
[----:B------:R-:W-:Y:S01]  /*7580*/  FMUL R7, R24, R7 ;  /* 0x0000000718077220 */ /* 0x000fe20000400000 */
[----:B------:R-:W-:Y:S01]  /*7590*/  FFMA R28, R27, R20, R0 ;  /* 0x000000141b1c7223 */ /* 0x000fe20000000000 */
[----:B------:R-:W-:Y:S01]  /*75a0*/  LOP3.LUT R20, R51, 0xffffe000, RZ, 0xc0, !PT ;  /* 0xffffe00033147812 */ /* 0x000fe200078ec0ff */
[C---:B------:R-:W-:Y:S01]  /*75b0*/  FFMA R29, R27.reuse, R21, R2 ;  /* 0x000000151b1d7223 */ /* 0x040fe20000000002 */
[----:B------:R-:W-:Y:S01]  /*75c0*/  LOP3.LUT R21, R46, 0xffffe000, RZ, 0xc0, !PT ;  /* 0xffffe0002e157812 */ /* 0x000fe200078ec0ff */
[----:B------:R-:W-:Y:S01]  /*75d0*/  FFMA R30, R27, R26, R3 ;  /* 0x0000001a1b1e7223 */ /* 0x000fe20000000003 */
[----:B------:R-:W-:Y:S01]  /*75e0*/  LOP3.LUT R26, R45, 0xffffe000, RZ, 0xc0, !PT ;  /* 0xffffe0002d1a7812 */ /* 0x000fe200078ec0ff */
[----:B------:R-:W-:Y:S01]  /*75f0*/  FFMA R31, R27, R20, R7 ;  /* 0x000000141b1f7223 */ /* 0x000fe20000000007 */
[----:B------:R-:W-:Y:S01]  /*7600*/  LOP3.LUT R20, R47, 0xffffe000, RZ, 0xc0, !PT ;  /* 0xffffe0002f147812 */ /* 0x000fe200078ec0ff */
[C---:B------:R-:W-:Y:S01]  /*7610*/  FMUL R4, R24.reuse, R8 ;  /* 0x0000000818047220 */ /* 0x040fe20000400000 */
[----:B------:R-:W-:Y:S01]  /*7620*/  F2FP.TF32.F32.PACK_B R28, R28 ;  /* 0x0000001cff1c723e */ /* 0x000fe200024050ff */
[C---:B------:R-:W-:Y:S01]  /*7630*/  FMUL R5, R24.reuse, R9 ;  /* 0x0000000918057220 */ /* 0x040fe20000400000 */
[----:B------:R-:W-:Y:S01]  /*7640*/  F2FP.TF32.F32.PACK_B R29, R29 ;  /* 0x0000001dff1d723e */ /* 0x000fe200024050ff */
[C---:B------:R-:W-:Y:S01]  /*7650*/  FMUL R6, R24.reuse, R10 ;  /* 0x0000000a18067220 */ /* 0x040fe20000400000 */
[----:B------:R-:W-:Y:S01]  /*7660*/  FMUL R11, R24, R11 ;  /* 0x0000000b180b7220 */ /* 0x000fe20000400000 */
[----:B------:R-:W-:Y:S01]  /*7670*/  F2FP.TF32.F32.PACK_B R30, R30 ;  /* 0x0000001eff1e723e */ /* 0x000fe200024050ff */
[C---:B------:R-:W-:Y:S01]  /*7680*/  FFMA R4, R27.reuse, R33, R4 ;  /* 0x000000211b047223 */ /* 0x040fe20000000004 */
[----:B------:R-:W-:Y:S01]  /*7690*/  F2FP.TF32.F32.PACK_B R31, R31 ;  /* 0x0000001fff1f723e */ /* 0x000fe200024050ff */
[C---:B------:R-:W-:Y:S01]  /*76a0*/  FFMA R5, R27.reuse, R26, R5 ;  /* 0x0000001a1b057223 */ /* 0x040fe20000000005 */
[C---:B------:R-:W-:Y:S01]  /*76b0*/  FFMA R6, R27.reuse, R21, R6 ;  /* 0x000000151b067223 */ /* 0x040fe20000000006 */
[----:B------:R-:W-:Y:S01]  /*76c0*/  FFMA R7, R27, R20, R11 ;  /* 0x000000141b077223 */ /* 0x000fe2000000000b */
[----:B------:R-:W-:Y:S01]  /*76d0*/  LOP3.LUT R33, R40, 0xffffe000, RZ, 0xc0, !PT ;  /* 0xffffe00028217812 */ /* 0x000fe200078ec0ff */
[----:B------:R1:W-:Y:S01]  /*76e0*/  STS.128 [R78], R28 ;  /* 0x0000001c4e007388 */ /* 0x0003e20000000c00 */
[----:B------:R-:W-:Y:S01]  /*76f0*/  LOP3.LUT R26, R41, 0xffffe000, RZ, 0xc0, !PT ;  /* 0xffffe000291a7812 */ /* 0x000fe200078ec0ff */
[C---:B------:R-:W-:Y:S01]  /*7700*/  FMUL R8, R24.reuse, R12 ;  /* 0x0000000c18087220 */ /* 0x040fe20000400000 */
[----:B------:R-:W-:Y:S01]  /*7710*/  FMUL R9, R24, R13 ;  /* 0x0000000d18097220 */ /* 0x000fe20000400000 */
[----:B------:R-:W-:Y:S01]  /*7720*/  LOP3.LUT R21, R42, 0xffffe000, RZ, 0xc0, !PT ;  /* 0xffffe0002a157812 */ /* 0x000fe200078ec0ff */
[C---:B------:R-:W-:Y:S01]  /*7730*/  FMUL R10, R24.reuse, R14 ;  /* 0x0000000e180a7220 */ /* 0x040fe20000400000 */
[----:B------:R-:W-:Y:S01]  /*7740*/  LOP3.LUT R20, R43, 0xffffe000, RZ, 0xc0, !PT ;  /* 0xffffe0002b147812 */ /* 0x000fe200078ec0ff */
[----:B------:R-:W-:Y:S01]  /*7750*/  FMUL R15, R24, R15 ;  /* 0x0000000f180f7220 */ /* 0x000fe20000400000 */
[----:B------:R-:W-:Y:S01]  /*7760*/  F2FP.TF32.F32.PACK_B R4, R4 ;  /* 0x00000004ff04723e */ /* 0x000fe200024050ff */
[C---:B------:R-:W-:Y:S01]  /*7770*/  FFMA R8, R27.reuse, R33, R8 ;  /* 0x000000211b087223 */ /* 0x040fe20000000008 */
[----:B------:R-:W-:Y:S01]  /*7780*/  F2FP.TF32.F32.PACK_B R5, R5 ;  /* 0x00000005ff05723e */ /* 0x000fe200024050ff */
[C---:B------:R-:W-:Y:S01]  /*7790*/  FFMA R9, R27.reuse, R26, R9 ;  /* 0x0000001a1b097223 */ /* 0x040fe20000000009 */
[----:B------:R-:W-:Y:S01]  /*77a0*/  F2FP.TF32.F32.PACK_B R6, R6 ;  /* 0x00000006ff06723e */ /* 0x000fe200024050ff */
[C---:B------:R-:W-:Y:S01]  /*77b0*/  FFMA R10, R27.reuse, R21, R10 ;  /* 0x000000151b0a7223 */ /* 0x040fe2000000000a */
[----:B------:R-:W-:Y:S01]  /*77c0*/  F2FP.TF32.F32.PACK_B R7, R7 ;  /* 0x00000007ff07723e */ /* 0x000fe200024050ff */
[----:B------:R-:W-:Y:S01]  /*77d0*/  FFMA R11, R27, R20, R15 ;  /* 0x000000141b0b7223 */ /* 0x000fe2000000000f */
[----:B------:R-:W-:Y:S01]  /*77e0*/  LOP3.LUT R33, R36, 0xffffe000, RZ, 0xc0, !PT ;  /* 0xffffe00024217812 */ /* 0x000fe200078ec0ff */
[C---:B------:R-:W-:Y:S01]  /*77f0*/  FMUL R12, R24.reuse, R16 ;  /* 0x00000010180c7220 */ /* 0x040fe20000400000 */
[----:B------:R-:W-:Y:S01]  /*7800*/  LOP3.LUT R26, R37, 0xffffe000, RZ, 0xc0, !PT ;  /* 0xffffe000251a7812 */ /* 0x000fe200078ec0ff */
[----:B------:R1:W-:Y:S01]  /*7810*/  STS.128 [R35+0x10], R4 ;  /* 0x0000100423007388 */ /* 0x0003e20000000c00 */
        /* <DEDUP_REMOVED lines=13> */
[----:B------:R-:W-:Y:S02]  /*78f0*/  F2FP.TF32.F32.PACK_B R12, R12 ;  /* 0x0000000cff0c723e */ /* 0x000fe400024050ff */
[----:B------:R-:W-:Y:S01]  /*7900*/  F2FP.TF32.F32.PACK_B R13, R13 ;  /* 0x0000000dff0d723e */ /* 0x000fe200024050ff */
[----:B------:R1:W-:Y:S01]  /*7910*/  STS.128 [R34+0x20], R8 ;  /* 0x0000200822007388 */ /* 0x0003e20000000c00 */
[----:B------:R-:W-:Y:S02]  /*7920*/  F2FP.TF32.F32.PACK_B R14, R14 ;  /* 0x0000000eff0e723e */ /* 0x000fe400024050ff */
[----:B------:R-:W-:Y:S05]  /*7930*/  F2FP.TF32.F32.PACK_B R15, R15 ;  /* 0x0000000fff0f723e */ /* 0x000fea00024050ff */
[----:B------:R1:W-:Y:S01]  /*7940*/  STS.128 [R32+0x10], R12 ;  /* 0x0000100c20007388 */ /* 0x0003e20000000c00 */
[----:B------:R-:W-:Y:S01]  /*7950*/  @!PT LDS RZ, [RZ] ;  /* 0x00000000fffff984 */ /* 0x000fe20000000800 */
[----:B------:R-:W-:Y:S01]  /*7960*/  @!PT LDS RZ, [RZ] ;  /* 0x00000000fffff984 */ /* 0x000fe20000000800 */
[----:B------:R-:W-:Y:S01]  /*7970*/  @!PT LDS RZ, [RZ] ;  /* 0x00000000fffff984 */ /* 0x000fe20000000800 */
[----:B------:R-:W-:Y:S01]  /*7980*/  @!PT LDS RZ, [RZ] ;  /* 0x00000000fffff984 */ /* 0x000fe20000000800 */
[----:B------:R3:W-:Y:S07]  /*7990*/  MEMBAR.ALL.CTA ;  /* 0x0000000000007992 */ /* 0x0007ee0000008000 */
[----:B---3--:R-:W3:Y:S02]  /*79a0*/  FENCE.VIEW.ASYNC.S ;  /* 0x00000000000073c6 */ /* 0x008ee40000000000 */
[----:B---3--:R-:W-:Y:S06]  /*79b0*/  BAR.SYNC.DEFER_BLOCKING 0x1, 0x80 ;  /* 0x0042000000007b1d */ /* 0x008fec0000010000 */
[----:B------:R-:W-:Y:S05]  /*79c0*/  @P0 BRA `(.L_x_117) ;  /* 0x0000000000380947 */ /* 0x000fea0003800000 */
[----:B------:R-:W3:Y:S01]  /*79d0*/  LDCU.64 UR6, c[0x0][0x348] ;  /* 0x00006900ff0677ac */ /* 0x000ee20008000a00 */
[----:B------:R-:W-:Y:S01]  /*79e0*/  R2UR UR5, R79 ;  /* 0x000000004f0572ca */ /* 0x000fe200000e0000 */
[----:B------:R-:W-:Y:S01]  /*79f0*/  UMOV UR47, UR60 ;  /* 0x0000003c002f7c82 */ /* 0x000fe20008000000 */
[----:B------:R-:W-:Y:S01]  /*7a00*/  UIADD3 UR9, UPT, UPT, UR45, 0x20, URZ ;  /* 0x000000202d097890 */ /* 0x000fe2000fffe0ff */
[----:B------:R-:W-:Y:S01]  /*7a10*/  UMOV UR10, UR46 ;  /* 0x0000002e000a7c82 */ /* 0x000fe20008000000 */
[----:B------:R-:W-:Y:S09]  /*7a20*/  UMOV UR11, UR60 ;  /* 0x0000003c000b7c82 */ /* 0x000ff20008000000 */
[----:B------:R-:W-:Y:S02]  /*7a30*/  UIADD3 UR5, UPT, UPT, UR49, UR5, URZ ;  /* 0x0000000531057290 */ /* 0x000fe4000fffe0ff */
[----:B---3--:R-:W-:Y:S02]  /*7a40*/  UIADD3 UR4, UP0, UPT, UR6, 0x680, URZ ;  /* 0x0000068006047890 */ /* 0x008fe4000ff1e0ff */
[----:B------:R-:W-:Y:S02]  /*7a50*/  UIADD3 UR44, UPT, UPT, UR5, 0x200, URZ ;  /* 0x00000200052c7890 */ /* 0x000fe4000fffe0ff */
[----:B------:R-:W-:Y:S02]  /*7a60*/  UIADD3 UR8, UPT, UPT, UR5, 0x1200, URZ ;  /* 0x0000120005087890 */ /* 0x000fe4000fffe0ff */
[----:B------:R-:W-:Y:S09]  /*7a70*/  UIADD3.X UR5, UPT, UPT, URZ, UR7, URZ, UP0, !UPT ;  /* 0x00000007ff057290 */ /* 0x000ff200087fe4ff */
[----:B------:R3:W-:Y:S01]  /*7a80*/  UTMASTG.3D [UR44], [UR4] ;  /* 0x0000002c040073b5 */ /* 0x0007e20008010000 */
[----:B------:R3:W-:Y:S02]  /*7a90*/  UTMASTG.3D [UR8], [UR4] ;  /* 0x00000008040073b5 */ /* 0x0007e40008010000 */
[----:B---3--:R0:W-:Y:S02]  /*7aa0*/  UTMACMDFLUSH ;  /* 0x00000000000079b7 */ /* 0x0081e40000000000 */
.L_x_117:
[----:B------:R-:W-:Y:S05]  /*7ab0*/  BSYNC.RECONVERGENT B0 ;  /* 0x0000000000007941 */ /* 0x000fea0003800200 */
.L_x_116:
[----:B------:R-:W-:Y:S01]  /*7ac0*/  UIADD3 UR43, UPT, UPT, UR48, 0x1, URZ ;  /* 0x00000001302b7890 */ /* 0x000fe2000fffe0ff */
[----:B------:R-:W-:Y:S03]  /*7ad0*/  BSSY.RECONVERGENT B0, `(.L_x_118) ;  /* 0x0000005000007945 */ /* 0x000fe60003800200 */
[----:B------:R-:W-:Y:S04]  /*7ae0*/  UISETP.NE.AND UP0, UPT, UR43, 0x3, UPT ;  /* 0x000000032b00788c */ /* 0x000fe8000bf05270 */
[----:B------:R-:W-:Y:S01]  /*7af0*/  USEL UR44, UR43, URZ, UP0 ;  /* 0x000000ff2b2c7287 */ /* 0x000fe20008000000 */
[----:B------:R-:W-:Y:S11]  /*7b00*/  @P0 BRA `(.L_x_119) ;  /* 0x0000000000040947 */ /* 0x000ff60003800000 */
[----:B------:R-:W-:Y:S04]  /*7b10*/  DEPBAR.LE SB0, 0x1 ;  /* 0x000080400000791a */ /* 0x000fe80000000000 */
.L_x_119:
[----:B------:R-:W-:Y:S05]  /*7b20*/  BSYNC.RECONVERGENT B0 ;  /* 0x0000000000007941 */ /* 0x000fea0003800200 */
.L_x_118:
[----:B------:R-:W-:Y:S01]  /*7b30*/  BAR.SYNC.DEFER_BLOCKING 0x1, 0x80 ;  /* 0x0042000000007b1d */ /* 0x000fe20000010000 */
[----:B------:R-:W-:Y:S01]  /*7b40*/  ISETP.NE.AND P1, PT, R74, RZ, PT ;  /* 0x000000ff4a00720c */ /* 0x000fe20003f25270 */
[----:B------:R-:W-:Y:S01]  /*7b50*/  UISETP.NE.AND UP0, UPT, UR51, URZ, UPT ;  /* 0x000000ff3300728c */ /* 0x000fe2000bf05270 */
[----:B------:R-:W-:Y:S11]  /*7b60*/  LEA R2, R81, UR49, 0x3 ;  /* 0x0000003151027c11 */ /* 0x000ff6000f8e18ff */
[----:B------:R-:W-:Y:S01]  /*7b70*/  @P1 SHF.L.U32 R3, R82, 0x1f, RZ ;  /* 0x0000001f52031819 */ /* 0x000fe200000006ff */
[----:B------:R-:W-:Y:S06]  /*7b80*/  BRA.U !UP0, `(.L_x_120) ;  /* 0x0000000108247547 */ /* 0x000fec000b800000 */
[----:B-1----:R-:W-:Y:S01]  /*7b90*/  IMAD.U32 R5, RZ, RZ, UR50 ;  /* 0x00000032ff057e24 */ /* 0x002fe2000f8e00ff */
[----:B------:R-:W-:Y:S01]  /*7ba0*/  MOV R0, UR62 ;  /* 0x0000003e00007c02 */ /* 0x000fe20008000f00 */
[----:B------:R-:W-:Y:S03]  /*7bb0*/  UIADD3 UR4, UPT, UPT, UR50, 0x1, URZ ;  /* 0x0000000132047890 */ /* 0x000fe6000fffe0ff */
[----:B------:R-:W-:Y:S01]  /*7bc0*/  @P1 LEA R5, R5, UR49, 0x3 ;  /* 0x0000003105051c11 */ /* 0x000fe2000f8e18ff */
[----:B------:R-:W-:Y:S04]  /*7bd0*/  UISETP.NE.AND UP0, UPT, UR4, 0x3, UPT ;  /* 0x000000030400788c */ /* 0x000fe8000bf05270 */
[----:B------:R-:W-:Y:S01]  /*7be0*/  @P1 VIADD R5, R5, 0x58 ;  /* 0x0000005805051836 */ /* 0x000fe20000000000 */
[----:B------:R-:W-:Y:S04]  /*7bf0*/  USEL UR50, UR4, URZ, UP0 ;  /* 0x000000ff04327287 */ /* 0x000fe80008000000 */
[----:B------:R-:W-:Y:S04]  /*7c00*/  @P1 PRMT R0, R0, 0x654, R5 ;  /* 0x0000065400001816 */ /* 0x000fe80000000005 */
[----:B------:R3:W-:Y:S04]  /*7c10*/  @P1 SYNCS.ARRIVE.TRANS64.RED.A1T0 RZ, [R0+URZ], RZ ;  /* 0x000000ff00ff19a7 */ /* 0x0007e800081004ff */
.L_x_120:
[----:B------:R-:W4:Y:S01]  /*7c20*/  @P1 SYNCS.PHASECHK.TRANS64.TRYWAIT P0, [R2+URZ+0x40], R3 ;  /* 0x00004003020015a7 */ /* 0x000f2200080011ff */
[----:B------:R-:W-:Y:S01]  /*7c30*/  BSSY B1, `(.L_x_121) ;  /* 0x0000015000017945 */ /* 0x000fe20003800000 */
[----:B----4-:R-:W-:Y:S03]  /*7c40*/  @P1 SEL R80, RZ, 0x1, !P0 ;  /* 0x00000001ff501807 */ /* 0x010fe60004000000 */
[----:B------:R-:W-:Y:S05]  /*7c50*/  @!P1 BRA `(.L_x_122) ;  /* 0x0000000000489947 */ /* 0x000fea0003800000 */
[----:B------:R-:W-:Y:S01]  /*7c60*/  ISETP.NE.AND P1, PT, R83, RZ, PT ;  /* 0x000000ff5300720c */ /* 0x000fe20003f25270 */
[----:B------:R-:W-:Y:S01]  /*7c70*/  BSSY B0, `(.L_x_123) ;  /* 0x000000a000007945 */ /* 0x000fe20003800000 */
[----:B------:R-:W-:Y:S11]  /*7c80*/  ISETP.NE.AND P0, PT, R80, RZ, PT ;  /* 0x000000ff5000720c */ /* 0x000ff60003f05270 */
[----:B------:R-:W-:Y:S04]  /*7c90*/  @P1 IMAD R81, R81, 0x2000, R68 ;  /* 0x0000200051511824 */ /* 0x000fe800078e0244 */
[----:B-1----:R-:W-:Y:S01]  /*7ca0*/  @P1 IMAD.IADD R4, R77, 0x1, R81 ;  /* 0x000000014d041824 */ /* 0x002fe200078e0251 */
[----:B------:R-:W-:Y:S03]  /*7cb0*/  @P1 IADD3 R3, PT, PT, R76, R81, RZ ;  /* 0x000000514c031210 */ /* 0x000fe60007ffe0ff */
[----:B---3--:R-:W-:Y:S01]  /*7cc0*/  @P1 IMAD.IADD R0, R67, 0x1, R4 ;  /* 0x0000000143001824 */ /* 0x008fe200078e0204 */
[----:B------:R-:W-:Y:S06]  /*7cd0*/  @P0 BRA `(.L_x_124) ;  /* 0x00000000000c0947 */ /* 0x000fec0003800000 */
[----:B------:R-:W-:Y:S04]  /*7ce0*/  SHF.L.U32 R5, R82, 0x1f, RZ ;  /* 0x0000001f52057819 */ /* 0x000fe800000006ff */
[----:B------:R-:W1:Y:S02]  /*7cf0*/  SYNCS.PHASECHK.TRANS64.TRYWAIT P0, [R2+URZ+0x40], R5 ;  /* 0x00004005020075a7 */ /* 0x000e6400080011ff */
[----:B-1----:R-:W-:Y:S05]  /*7d00*/  @!P0 BRA `(.L_x_125) ;  /* 0x0000001400e88947 */ /* 0x002fea0003800000 */
.L_x_124:
[----:B------:R-:W-:Y:S05]  /*7d10*/  BSYNC B0 ;  /* 0x0000000000007941 */ /* 0x000fea0003800000 */
.L_x_123:
[----:B------:R-:W-:Y:S11]  /*7d20*/  ISETP.NE.AND P0, PT, R83, RZ, PT ;  /* 0x000000ff5300720c */ /* 0x000ff60003f05270 */
[----:B------:R-:W-:Y:S02]  /*7d30*/  @!UPT UIADD3 URZ, UPT, UPT, URZ, URZ, URZ ;  /* 0x000000fffffff290 */ /* 0x000fe4000fffe0ff */
[----:B------:R4:W3:Y:S04]  /*7d40*/  @P0 LDS.128 R48, [R81] ;  /* 0x0000000051300984 */ /* 0x0008e80000000c00 */
[----:B------:R4:W1:Y:S04]  /*7d50*/  @P0 LDS.128 R40, [R3+0x20] ;  /* 0x0000200003280984 */ /* 0x0008680000000c00 */
[----:B------:R4:W1:Y:S04]  /*7d60*/  @P0 LDS.128 R44, [R4+0x10] ;  /* 0x00001000042c0984 */ /* 0x0008680000000c00 */
[----:B------:R4:W1:Y:S02]  /*7d70*/  @P0 LDS.128 R36, [R0+0x10] ;  /* 0x0000100000240984 */ /* 0x0008640000000c00 */
.L_x_122:
[----:B------:R-:W-:Y:S05]  /*7d80*/  BSYNC B1 ;  /* 0x0000000000017941 */ /* 0x000fea0003800000 */
.L_x_121:
[----:B---34-:R-:W-:Y:S05]  /*7d90*/  VIADD R0, R25, 0x10 ;  /* 0x0000001019007836 */ /* 0x018fea0000000000 */
[----:B------:R-:W-:Y:S04]  /*7da0*/  SHF.R.U32.HI R0, RZ, 0x15, R0 ;  /* 0x00000015ff007819 */ /* 0x000fe80000011600 */
[----:B------:R-:W-:Y:S11]  /*7db0*/  LOP3.LUT P0, RZ, R0, 0x3, R57, 0x48, !PT ;  /* 0x0000000300ff7812 */ /* 0x000ff60007804839 */
[----:B------:R-:W-:Y:S02]  /*7dc0*/  @!UPT UIADD3 URZ, UPT, UPT, URZ, URZ, URZ ;  /* 0x000000fffffff290 */ /* 0x000fe4000fffe0ff */
[----:B------:R-:W-:Y:S05]  /*7dd0*/  @!P0 BRA `(.L_x_126) ;  /* 0x0000000000408947 */ /* 0x000fea0003800000 */
[----:B------:R-:W3:Y:S01]  /*7de0*/  LDCU.64 UR8, c[0x4][0x70] ;  /* 0x01000e00ff0877ac */ /* 0x000ee20008000a00 */
[----:B------:R-:W-:Y:S01]  /*7df0*/  MOV R3, 0x0 ;  /* 0x0000000000037802 */ /* 0x000fe20000000f00 */
[----:B-1----:R-:W-:Y:S02]  /*7e00*/  HFMA2 R12, -RZ, RZ, 0, 5.9604644775390625e-08 ;  /* 0x00000001ff0c7431 */ /* 0x002fe400000001ff */
[----:B------:R-:W-:Y:S02]  /*7e10*/  IMAD.MOV.U32 R8, RZ, RZ, 0x192 ;  /* 0x00000192ff087424 */ /* 0x000fe400078e00ff */
[----:B------:R-:W-:Y:S01]  /*7e20*/  IMAD.MOV.U32 R13, RZ, RZ, RZ ;  /* 0x000000ffff0d7224 */ /* 0x000fe200078e00ff */
[----:B------:R-:W1:Y:S01]  /*7e30*/  LDCU.64 UR6, c[0x4][0x78] ;  /* 0x01000f00ff0677ac */ /* 0x000e620008000a00 */
[----:B------:R-:W4:Y:S01]  /*7e40*/  LDC.64 R2, c[0x4][R3] ;  /* 0x0100000003027b82 */ /* 0x000f220000000a00 */
[----:B------:R-:W5:Y:S01]  /*7e50*/  LDCU.64 UR4, c[0x4][0x10] ;  /* 0x01000200ff0477ac */ /* 0x000f620008000a00 */
[----:B---3--:R-:W-:Y:S01]  /*7e60*/  MOV R5, UR9 ;  /* 0x0000000900057c02 */ /* 0x008fe20008000f00 */
[----:B------:R-:W-:Y:S01]  /*7e70*/  IMAD.U32 R4, RZ, RZ, UR8 ;  /* 0x00000008ff047e24 */ /* 0x000fe2000f8e00ff */
[----:B-1----:R-:W-:Y:S01]  /*7e80*/  MOV R7, UR7 ;  /* 0x0000000700077c02 */ /* 0x002fe20008000f00 */
[----:B------:R-:W-:Y:S01]  /*7e90*/  IMAD.U32 R6, RZ, RZ, UR6 ;  /* 0x00000006ff067e24 */ /* 0x000fe2000f8e00ff */
[----:B-----5:R-:W-:Y:S01]  /*7ea0*/  MOV R11, UR5 ;  /* 0x00000005000b7c02 */ /* 0x020fe20008000f00 */
[----:B------:R-:W-:Y:S02]  /*7eb0*/  IMAD.U32 R10, RZ, RZ, UR4 ;  /* 0x00000004ff0a7e24 */ /* 0x000fe4000f8e00ff */
[----:B------:R-:W-:Y:S07]  /*7ec0*/  LEPC R20, `(.L_x_126) ;  /* 0x000000001014794e */ /* 0x000fee0000000000 */
[----:B--2-4-:R-:W-:Y:S05]  /*7ed0*/  CALL.ABS.NOINC R2 ;  /* 0x0000000002007343 */ /* 0x014fea0003c00000 */
.L_x_126:
[----:B------:R-:W-:Y:S01]  /*7ee0*/  ISETP.NE.AND P0, PT, R69, RZ, PT ;  /* 0x000000ff4500720c */ /* 0x000fe20003f05270 */
[----:B------:R-:W-:Y:S05]  /*7ef0*/  WARPSYNC.ALL ;  /* 0x0000000000007948 */ /* 0x000fea0003800000 */
[----:B------:R-:W-:Y:S01]  /*7f00*/  R2UR UR4, R25 ;  /* 0x00000000190472ca */ /* 0x000fe200000e0000 */
[----:B------:R-:W-:Y:S01]  /*7f10*/  USHF.L.U32 UR6, UR44, 0xd, URZ ;  /* 0x0000000d2c067899 */ /* 0x000fe200080006ff */
[----:B------:R-:W-:Y:S01]  /*7f20*/  LOP3.LUT R0, R48, 0xffffe000, RZ, 0xc0, !PT ;  /* 0xffffe00030007812 */ /* 0x000fe200078ec0ff */
[----:B------:R-:W-:Y:S01]  /*7f30*/  BSSY.RECONVERGENT B0, `(.L_x_127) ;  /* 0x0000064000007945 */ /* 0x000fe20003800200 */
[----:B-1----:R-:W-:Y:S02]  /*7f40*/  LOP3.LUT R2, R49, 0xffffe000, RZ, 0xc0, !PT ;  /* 0xffffe00031027812 */ /* 0x002fe400078ec0ff */
[----:B------:R-:W-:Y:S01]  /*7f50*/  LOP3.LUT R3, R50, 0xffffe000, RZ, 0xc0, !PT ;  /* 0xffffe00032037812 */ /* 0x000fe200078ec0ff */
[----:B------:R-:W-:Y:S01]  /*7f60*/  VIADD R79, R68, UR6 ;  /* 0x00000006444f7c36 */ /* 0x000fe20008000000 */
[----:B------:R-:W-:Y:S02]  /*7f70*/  LOP3.LUT R20, R51, 0xffffe000, RZ, 0xc0, !PT ;  /* 0xffffe00033147812 */ /* 0x000fe400078ec0ff */
[----:B------:R-:W-:Y:S01]  /*7f80*/  LOP3.LUT R21, R44, 0xffffe000, RZ, 0xc0, !PT ;  /* 0xffffe0002c157812 */ /* 0x000fe200078ec0ff */
[----:B------:R-:W-:Y:S01]  /*7f90*/  IMAD.IADD R76, R76, 0x1, R79 ;  /* 0x000000014c4c7824 */ /* 0x000fe200078e024f */
[----:B------:R-:W-:Y:S01]  /*7fa0*/  LOP3.LUT R26, R45, 0xffffe000, RZ, 0xc0, !PT ;  /* 0xffffe0002d1a7812 */ /* 0x000fe200078ec0ff */
[----:B------:R-:W1:Y:S01]  /*7fb0*/  LDTM.x16 R4, tmem[UR4+0x10] ;  /* 0x00001004000479ee */ /* 0x000e620008240000 */
[----:B------:R-:W-:Y:S01]  /*7fc0*/  LOP3.LUT R29, R46, 0xffffe000, RZ, 0xc0, !PT ;  /* 0xffffe0002e1d7812 */ /* 0x000fe200078ec0ff */
[----:B------:R-:W-:Y:S01]  /*7fd0*/  NOP ;  /* 0x0000000000007918 */ /* 0x000fe20000000000 */
[----:B------:R-:W-:Y:S02]  /*7fe0*/  IADD3 R75, PT, PT, R75, 0xc0, RZ ;  /* 0x000000c04b4b7810 */ /* 0x000fe40007ffe0ff */
[----:B------:R-:W-:Y:S02]  /*7ff0*/  LOP3.LUT R28, R47, 0xffffe000, RZ, 0xc0, !PT ;  /* 0xffffe0002f1c7812 */ /* 0x000fe400078ec0ff */
[----:B--2---:R-:W-:Y:S02]  /*8000*/  IADD3 R78, PT, PT, R77, R79, RZ ;  /* 0x0000004f4d4e7210 */ /* 0x004fe40007ffe0ff */
[----:B------:R-:W-:Y:S02]  /*8010*/  LOP3.LUT R77, R75, 0xfefffff8, RZ, 0xc0, !PT ;  /* 0xfefffff84b4d7812 */ /* 0x000fe400078ec0ff */
[----:B------:R-:W-:Y:S01]  /*8020*/  LOP3.LUT R31, R40, 0xffffe000, RZ, 0xc0, !PT ;  /* 0xffffe000281f7812 */ /* 0x000fe200078ec0ff */
[----:B------:R-:W-:Y:S01]  /*8030*/  IMAD.IADD R75, R67, 0x1, R78 ;  /* 0x00000001434b7824 */ /* 0x000fe200078e024e */
[----:B------:R-:W-:Y:S01]  /*8040*/  LOP3.LUT R30, R41, 0xffffe000, RZ, 0xc0, !PT ;  /* 0xffffe000291e7812 */ /* 0x000fe200078ec0ff */
[----:B-1----:R1:W-:Y:S01]  /*8050*/  SYNCS.ARRIVE.TRANS64.RED.A1T0 RZ, [R77+URZ], RZ ;  /* 0x000000ff4dff79a7 */ /* 0x0023e200081004ff */
[----:B------:R-:W-:Y:S02]  /*8060*/  LOP3.LUT R33, R42, 0xffffe000, RZ, 0xc0, !PT ;  /* 0xffffe0002a217812 */ /* 0x000fe400078ec0ff */
[----:B------:R-:W-:Y:S02]  /*8070*/  LOP3.LUT R32, R43, 0xffffe000, RZ, 0xc0, !PT ;  /* 0xffffe0002b207812 */ /* 0x000fe400078ec0ff */
[----:B------:R-:W-:Y:S02]  /*8080*/  LOP3.LUT R35, R36, 0xffffe000, RZ, 0xc0, !PT ;  /* 0xffffe00024237812 */ /* 0x000fe400078ec0ff */
[----:B------:R-:W-:Y:S02]  /*8090*/  LOP3.LUT R34, R37, 0xffffe000, RZ, 0xc0, !PT ;  /* 0xffffe00025227812 */ /* 0x000fe400078ec0ff */
[----:B------:R-:W-:Y:S01]  /*80a0*/  LOP3.LUT R37, R38, 0xffffe000, RZ, 0xc0, !PT ;  /* 0xffffe00026257812 */ /* 0x000fe200078ec0ff */
[C---:B------:R-:W-:Y:S01]  /*80b0*/  FMUL R4, R24.reuse, R4 ;  /* 0x0000000418047220 */ /* 0x040fe20000400000 */
[C---:B------:R-:W-:Y:S01]  /*80c0*/  FMUL R5, R24.reuse, R5 ;  /* 0x0000000518057220 */ /* 0x040fe20000400000 */
[C---:B------:R-:W-:Y:S01]  /*80d0*/  FMUL R6, R24.reuse, R6 ;  /* 0x0000000618067220 */ /* 0x040fe20000400000 */
[C---:B------:R-:W-:Y:S01]  /*80e0*/  FMUL R7, R24.reuse, R7 ;  /* 0x0000000718077220 */ /* 0x040fe20000400000 */
[C---:B------:R-:W-:Y:S01]  /*80f0*/  FFMA R4, R27.reuse, R0, R4 ;  /* 0x000000001b047223 */ /* 0x040fe20000000004 */
[C---:B------:R-:W-:Y:S01]  /*8100*/  FFMA R5, R27.reuse, R2, R5 ;  /* 0x000000021b057223 */ /* 0x040fe20000000005 */
[C---:B------:R-:W-:Y:S01]  /*8110*/  FFMA R6, R27.reuse, R3, R6 ;  /* 0x000000031b067223 */ /* 0x040fe20000000006 */
[C---:B------:R-:W-:Y:S01]  /*8120*/  FFMA R7, R27.reuse, R20, R7 ;  /* 0x000000141b077223 */ /* 0x040fe20000000007 */
[C---:B------:R-:W-:Y:S01]  /*8130*/  FMUL R8, R24.reuse, R8 ;  /* 0x0000000818087220 */ /* 0x040fe20000400000 */
[C---:B------:R-:W-:Y:S01]  /*8140*/  FMUL R9, R24.reuse, R9 ;  /* 0x0000000918097220 */ /* 0x040fe20000400000 */
[C---:B------:R-:W-:Y:S01]  /*8150*/  FMUL R10, R24.reuse, R10 ;  /* 0x0000000a180a7220 */ /* 0x040fe20000400000 */
[C---:B------:R-:W-:Y:S01]  /*8160*/  FMUL R11, R24.reuse, R11 ;  /* 0x0000000b180b7220 */ /* 0x040fe20000400000 */
[----:B------:R-:W-:Y:S01]  /*8170*/  F2FP.TF32.F32.PACK_B R4, R4 ;  /* 0x00000004ff04723e */ /* 0x000fe200024050ff */
[C---:B------:R-:W-:Y:S01]  /*8180*/  FFMA R8, R27.reuse, R21, R8 ;  /* 0x000000151b087223 */ /* 0x040fe20000000008 */
[----:B------:R-:W-:Y:S01]  /*8190*/  F2FP.TF32.F32.PACK_B R5, R5 ;  /* 0x00000005ff05723e */ /* 0x000fe200024050ff */
[C---:B------:R-:W-:Y:S01]  /*81a0*/  FFMA R9, R27.reuse, R26, R9 ;  /* 0x0000001a1b097223 */ /* 0x040fe20000000009 */
[----:B------:R-:W-:Y:S01]  /*81b0*/  F2FP.TF32.F32.PACK_B R6, R6 ;  /* 0x00000006ff06723e */ /* 0x000fe200024050ff */
[C---:B------:R-:W-:Y:S01]  /*81c0*/  FFMA R10, R27.reuse, R29, R10 ;  /* 0x0000001d1b0a7223 */ /* 0x040fe2000000000a */
[----:B------:R-:W-:Y:S01]  /*81d0*/  F2FP.TF32.F32.PACK_B R7, R7 ;  /* 0x00000007ff07723e */ /* 0x000fe200024050ff */
[C---:B------:R-:W-:Y:S01]  /*81e0*/  FFMA R11, R27.reuse, R28, R11 ;  /* 0x0000001c1b0b7223 */ /* 0x040fe2000000000b */
[C---:B------:R-:W-:Y:S01]  /*81f0*/  FMUL R12, R24.reuse, R12 ;  /* 0x0000000c180c7220 */ /* 0x040fe20000400000 */
[----:B------:R-:W-:Y:S01]  /*8200*/  F2FP.TF32.F32.PACK_B R8, R8 ;  /* 0x00000008ff08723e */ /* 0x000fe200024050ff */
[C---:B------:R-:W-:Y:S01]  /*8210*/  FMUL R13, R24.reuse, R13 ;  /* 0x0000000d180d7220 */ /* 0x040fe20000400000 */
[----:B------:R1:W-:Y:S01]  /*8220*/  STS.128 [R68+UR6], R4 ;  /* 0x0000000444007988 */ /* 0x0003e20008000c06 */
        /* <DEDUP_REMOVED lines=8> */
[----:B------:R-:W-:Y:S01]  /*82b0*/  FFMA R15, R27, R32, R15 ;  /* 0x000000201b0f7223 */ /* 0x000fe2000000000f */
[C---:B------:R-:W-:Y:S01]  /*82c0*/  FMUL R16, R24.reuse, R16 ;  /* 0x0000001018107220 */ /* 0x040fe20000400000 */
[----:B------:R-:W-:Y:S01]  /*82d0*/  F2FP.TF32.F32.PACK_B R12, R12 ;  /* 0x0000000cff0c723e */ /* 0x000fe200024050ff */
[----:B------:R1:W-:Y:S01]  /*82e0*/  STS.128 [R78+0x10], R8 ;  /* 0x000010084e007388 */ /* 0x0003e20000000c00 */
[C---:B------:R-:W-:Y:S01]  /*82f0*/  FMUL R17, R24.reuse, R17 ;  /* 0x0000001118117220 */ /* 0x040fe20000400000 */
[----:B------:R-:W-:Y:S01]  /*8300*/  LOP3.LUT R36, R39, 0xffffe000, RZ, 0xc0, !PT ;  /* 0xffffe00027247812 */ /* 0x000fe200078ec0ff */
[C---:B------:R-:W-:Y:S01]  /*8310*/  FMUL R18, R24.reuse, R18 ;  /* 0x0000001218127220 */ /* 0x040fe20000400000 */
[----:B------:R-:W-:Y:S01]  /*8320*/  FMUL R19, R24, R19 ;  /* 0x0000001318137220 */ /* 0x000fe20000400000 */
[----:B------:R-:W-:Y:S01]  /*8330*/  F2FP.TF32.F32.PACK_B R13, R13 ;  /* 0x0000000dff0d723e */ /* 0x000fe200024050ff */
[C---:B------:R-:W-:Y:S01]  /*8340*/  FFMA R16, R27.reuse, R35, R16 ;  /* 0x000000231b107223 */ /* 0x040fe20000000010 */
[----:B------:R-:W-:Y:S01]  /*8350*/  F2FP.TF32.F32.PACK_B R14, R14 ;  /* 0x0000000eff0e723e */ /* 0x000fe200024050ff */
[C---:B------:R-:W-:Y:S01]  /*8360*/  FFMA R17, R27.reuse, R34, R17 ;  /* 0x000000221b117223 */ /* 0x040fe20000000011 */
[----:B------:R-:W-:Y:S01]  /*8370*/  F2FP.TF32.F32.PACK_B R15, R15 ;  /* 0x0000000fff0f723e */ /* 0x000fe200024050ff */
[C---:B------:R-:W-:Y:S01]  /*8380*/  FFMA R18, R27.reuse, R37, R18 ;  /* 0x000000251b127223 */ /* 0x040fe20000000012 */
[----:B------:R-:W-:Y:S01]  /*8390*/  FFMA R19, R27, R36, R19 ;  /* 0x000000241b137223 */ /* 0x000fe20000000013 */
[----:B------:R-:W-:Y:S02]  /*83a0*/  F2FP.TF32.F32.PACK_B R16, R16 ;  /* 0x00000010ff10723e */ /* 0x000fe400024050ff */
[----:B------:R1:W-:Y:S01]  /*83b0*/  STS.128 [R76+0x20], R12 ;  /* 0x0000200c4c007388 */ /* 0x0003e20000000c00 */
[----:B------:R-:W-:Y:S02]  /*83c0*/  F2FP.TF32.F32.PACK_B R17, R17 ;  /* 0x00000011ff11723e */ /* 0x000fe400024050ff */
        /* <DEDUP_REMOVED lines=8> */
[----:B--2---:R-:W2:Y:S02]  /*8450*/  FENCE.VIEW.ASYNC.S ;  /* 0x00000000000073c6 */ /* 0x004ea40000000000 */
[----:B--2---:R-:W-:Y:S06]  /*8460*/  BAR.SYNC.DEFER_BLOCKING 0x1, 0x80 ;  /* 0x0042000000007b1d */ /* 0x004fec0000010000 */
[----:B------:R-:W-:Y:S05]  /*8470*/  @P0 BRA `(.L_x_128) ;  /* 0x00000000003c0947 */ /* 0x000fea0003800000 */
[----:B------:R-:W2:Y:S01]  /*8480*/  LDCU.64 UR10, c[0x0][0x348] ;  /* 0x00006900ff0a77ac */ /* 0x000ea20008000a00 */
[----:B------:R-:W-:Y:S02]  /*8490*/  UIADD3 UR5, UPT, UPT, UR49, UR6, URZ ;  /* 0x0000000631057290 */ /* 0x000fe4000fffe0ff */
[----:B------:R-:W-:Y:S02]  /*84a0*/  UIADD3 UR13, UPT, UPT, UR45, 0x10, URZ ;  /* 0x000000102d0d7890 */ /* 0x000fe4000fffe0ff */
[----:B------:R-:W-:Y:S02]  /*84b0*/  UIADD3 UR12, UPT, UPT, UR5, 0x200, URZ ;  /* 0x00000200050c7890 */ /* 0x000fe4000fffe0ff */
[----:B------:R-:W-:Y:S01]  /*84c0*/  UIADD3 UR8, UPT, UPT, UR5, 0x1200, URZ ;  /* 0x0000120005087890 */ /* 0x000fe2000fffe0ff */
[----:B------:R-:W-:Y:S01]  /*84d0*/  UMOV UR14, UR46 ;  /* 0x0000002e000e7c82 */ /* 0x000fe20008000000 */
[----:B------:R-:W-:Y:S01]  /*84e0*/  UMOV UR15, UR60 ;  /* 0x0000003c000f7c82 */ /* 0x000fe20008000000 */
[----:B------:R-:W-:Y:S02]  /*84f0*/  UIADD3 UR9, UPT, UPT, UR45, 0x30, URZ ;  /* 0x000000302d097890 */ /* 0x000fe4000fffe0ff */
[----:B--2---:R-:W-:Y:S03]  /*8500*/  UIADD3 UR4, UP0, UPT, UR10, 0x680, URZ ;  /* 0x000006800a047890 */ /* 0x004fe6000ff1e0ff */
[----:B------:R-:W-:Y:S01]  /*8510*/  UMOV UR10, UR46 ;  /* 0x0000002e000a7c82 */ /* 0x000fe20008000000 */
[----:B------:R-:W-:Y:S03]  /*8520*/  UIADD3.X UR5, UPT, UPT, URZ, UR11, URZ, UP0, !UPT ;  /* 0x0000000bff057290 */ /* 0x000fe600087fe4ff */
[----:B------:R-:W-:Y:S06]  /*8530*/  UMOV UR11, UR60 ;  /* 0x0000003c000b7c82 */ /* 0x000fec0008000000 */
[----:B------:R2:W-:Y:S01]  /*8540*/  UTMASTG.3D [UR12], [UR4] ;  /* 0x0000000c040073b5 */ /* 0x0005e20008010000 */
[----:B------:R2:W-:Y:S02]  /*8550*/  UTMASTG.3D [UR8], [UR4] ;  /* 0x00000008040073b5 */ /* 0x0005e40008010000 */
[----:B--2---:R0:W-:Y:S02]  /*8560*/  UTMACMDFLUSH ;  /* 0x00000000000079b7 */ /* 0x0041e40000000000 */
.L_x_128:
[----:B------:R-:W-:Y:S05]  /*8570*/  BSYNC.RECONVERGENT B0 ;  /* 0x0000000000007941 */ /* 0x000fea0003800200 */
.L_x_127:
[----:B------:R-:W-:Y:S01]  /*8580*/  UIADD3 UR4, UPT, UPT, UR44, 0x1, URZ ;  /* 0x000000012c047890 */ /* 0x000fe2000fffe0ff */
[----:B------:R-:W-:Y:S03]  /*8590*/  BSSY.RECONVERGENT B0, `(.L_x_129) ;  /* 0x0000008000007945 */ /* 0x000fe60003800200 */
[----:B------:R-:W-:Y:S04]  /*85a0*/  UISETP.NE.AND UP0, UPT, UR4, 0x3, UPT ;  /* 0x000000030400788c */ /* 0x000fe8000bf05270 */
[----:B------:R-:W-:Y:S02]  /*85b0*/  UISETP.EQ.XOR UP1, UPT, UR43, 0x3, !UP0 ;  /* 0x000000032b00788c */ /* 0x000fe4000c722a70 */
[----:B------:R-:W-:Y:S02]  /*85c0*/  USEL UR48, UR4, URZ, UP0 ;  /* 0x000000ff04307287 */ /* 0x000fe40008000000 */
[----:B------:R-:W-:Y:S04]  /*85d0*/  USEL UR5, URZ, 0x1, !UP1 ;  /* 0x00000001ff057887 */ /* 0x000fe8000c800000 */
[----:B------:R-:W-:Y:S01]  /*85e0*/  ULOP3.LUT UR52, UR52, UR5, URZ, 0x3c, !UPT ;  /* 0x0000000534347292 */ /* 0x000fe2000f8e3cff */
[----:B------:R-:W-:Y:S11]  /*85f0*/  @P0 BRA `(.L_x_130) ;  /* 0x0000000000040947 */ /* 0x000ff60003800000 */
[----:B------:R-:W-:Y:S04]  /*8600*/  DEPBAR.LE SB0, 0x1 ;  /* 0x000080400000791a */ /* 0x000fe80000000000 */
.L_x_130:
[----:B------:R-:W-:Y:S05]  /*8610*/  BSYNC.RECONVERGENT B0 ;  /* 0x0000000000007941 */ /* 0x000fea0003800200 */
.L_x_129:
[----:B------:R-:W-:Y:S01]  /*8620*/  BAR.SYNC.DEFER_BLOCKING 0x1, 0x80 ;  /* 0x0042000000007b1d */ /* 0x000fe20000010000 */
[----:B------:R-:W-:Y:S01]  /*8630*/  UISETP.NE.AND UP0, UPT, UR51, -0x2, UPT ;  /* 0xfffffffe3300788c */ /* 0x000fe2000bf05270 */
[----:B------:R-:W-:Y:S08]  /*8640*/  IADD3 R0, PT, PT, R22, 0x1, RZ ;  /* 0x0000000116007810 */ /* 0x000ff00007ffe0ff */
[----:B------:R-:W-:Y:S05]  /*8650*/  BRA.U !UP0, `(.L_x_131) ;  /* 0x0000000108287547 */ /* 0x000fea000b800000 */
[----:B------:R-:W-:Y:S01]  /*8660*/  ISETP.NE.AND P0, PT, R74, RZ, PT ;  /* 0x000000ff4a00720c */ /* 0x000fe20003f05270 */
[----:B------:R-:W-:Y:S01]  /*8670*/  IMAD.U32 R3, RZ, RZ, UR50 ;  /* 0x00000032ff037e24 */ /* 0x000fe2000f8e00ff */
[----:B------:R-:W-:Y:S01]  /*8680*/  UIADD3 UR4, UPT, UPT, UR50, 0x1, URZ ;  /* 0x0000000132047890 */ /* 0x000fe2000fffe0ff */
[----:B------:R-:W-:Y:S03]  /*8690*/  IMAD.U32 R2, RZ, RZ, UR62 ;  /* 0x0000003eff027e24 */ /* 0x000fe6000f8e00ff */
[----:B------:R-:W-:Y:S04]  /*86a0*/  UISETP.NE.AND UP0, UPT, UR4, 0x3, UPT ;  /* 0x000000030400788c */ /* 0x000fe8000bf05270 */
[----:B------:R-:W-:Y:S03]  /*86b0*/  USEL UR50, UR4, URZ, UP0 ;  /* 0x000000ff04327287 */ /* 0x000fe60008000000 */
[----:B------:R-:W-:Y:S05]  /*86c0*/  @P0 LEA R3, R3, UR49, 0x3 ;  /* 0x0000003103030c11 */ /* 0x000fea000f8e18ff */
[----:B------:R-:W-:Y:S05]  /*86d0*/  @P0 VIADD R3, R3, 0x58 ;  /* 0x0000005803030836 */ /* 0x000fea0000000000 */
[----:B------:R-:W-:Y:S04]  /*86e0*/  @P0 PRMT R2, R2, 0x654, R3 ;  /* 0x0000065402020816 */ /* 0x000fe80000000003 */
[----:B------:R2:W-:Y:S03]  /*86f0*/  @P0 SYNCS.ARRIVE.TRANS64.RED.A1T0 RZ, [R2+URZ], RZ ;  /* 0x000000ff02ff09a7 */ /* 0x0005e600081004ff */
.L_x_131:
[----:B------:R-:W-:Y:S01]  /*8700*/  R2UR UR6, R73 ;  /* 0x00000000490672ca */ /* 0x000fe200000e0000 */
[----:B------:R-:W-:Y:S01]  /*8710*/  UIADD3 UR51, UPT, UPT, UR51, 0x2, URZ ;  /* 0x0000000233337890 */ /* 0x000fe2000fffe0ff */
[----:B------:R-:W-:Y:S01]  /*8720*/  R2UR UR5, R58 ;  /* 0x000000003a0572ca */ /* 0x000fe200000e0000 */
[----:B------:R-:W-:Y:S01]  /*8730*/  UMOV UR60, UR63 ;  /* 0x0000003f003c7c82 */ /* 0x000fe20008000000 */
[----:B------:R-:W-:Y:S02]  /*8740*/  R2UR UR4, R59 ;  /* 0x000000003b0472ca */ /* 0x000fe400000e0000 */
[----:B------:R-:W-:Y:S02]  /*8750*/  ISETP.NE.AND P0, PT, R62, 0x2, PT ;  /* 0x000000023e00780c */ /* 0x000fe40003f05270 */
[----:B------:R-:W-:Y:S02]  /*8760*/  ISETP.NE.AND P1, PT, R0, 0x4, PT ;  /* 0x000000040000780c */ /* 0x000fe40003f25270 */
[----:B--2---:R-:W-:Y:S02]  /*8770*/  SEL R2, RZ, 0x1, P0 ;  /* 0x00000001ff027807 */ /* 0x004fe40000000000 */
[----:B------:R-:W-:Y:S01]  /*8780*/  SEL R3, RZ, 0x1, P1 ;  /* 0x00000001ff037807 */ /* 0x000fe20000800000 */
[----:B------:R-:W-:Y:S01]  /*8790*/  UISETP.NE.AND UP0, UPT, UR6, URZ, UPT ;  /* 0x000000ff0600728c */ /* 0x000fe2000bf05270 */
[----:B------:R-:W-:Y:S01]  /*87a0*/  LOP3.LUT R65, R65, R2, RZ, 0x3c, !PT ;  /* 0x0000000241417212 */ /* 0x000fe200078e3cff */
[----:B------:R-:W-:Y:S01]  /*87b0*/  UIADD3 UR26, UPT, UPT, UR36, UR5, URZ ;  /* 0x00000005241a7290 */ /* 0x000fe2000fffe0ff */
[----:B------:R-:W-:Y:S01]  /*87c0*/  LOP3.LUT R66, R66, R3, RZ, 0x3c, !PT ;  /* 0x0000000342427212 */ /* 0x000fe200078e3cff */
[----:B------:R-:W-:Y:S01]  /*87d0*/  UIADD3 UR27, UPT, UPT, UR37, UR4, URZ ;  /* 0x00000004251b7290 */ /* 0x000fe2000fffe0ff */
[----:B------:R-:W-:Y:S02]  /*87e0*/  SEL R62, R62, RZ, P0 ;  /* 0x000000ff3e3e7207 */ /* 0x000fe40000000000 */
[----:B------:R-:W-:Y:S02]  /*87f0*/  SEL R22, R0, RZ, P1 ;  /* 0x000000ff00167207 */ /* 0x000fe40000800000 */
[----:B------:R-:W-:Y:S07]  /*8800*/  BRA.U UP0, `(.L_x_132) ;  /* 0xffffffd900dc7547 */ /* 0x000fee000b83ffff */
[----:B------:R-:W-:-:S13]  /*8810*/  R2UR UR4, R60 ;  /* 0x000000003c0472ca */ /* 0x000fda00000e0000 */
[----:B------:R-:W-:-:S09]  /*8820*/  UISETP.NE.AND UP0, UPT, UR4, URZ, UPT ;  /* 0x000000ff0400728c */ /* 0x000fd2000bf05270 */
[----:B------:R-:W-:Y:S05]  /*8830*/  BRA.U !UP0, `(.L_x_133) ;  /* 0x0000000108487547 */ /* 0x000fea000b800000 */
[----:B------:R-:W2:Y:S02]  /*8840*/  LDCU.64 UR4, c[0x0][0x890] ;  /* 0x00011200ff0477ac */ /* 0x000ea40008000a00 */
[----:B--2---:R-:W-:-:S04]  /*8850*/  UISETP.NE.U32.AND UP0, UPT, UR4, URZ, UPT ;  /* 0x000000ff0400728c */ /* 0x004fc8000bf05070 */
[----:B------:R-:W-:-:S09]  /*8860*/  UISETP.NE.AND.EX UP0, UPT, UR5, URZ, UPT, UP0 ;  /* 0x000000ff0500728c */ /* 0x000fd2000bf05300 */
[----:B------:R-:W-:Y:S05]  /*8870*/  BRA.U UP0, `(.L_x_134) ;  /* 0x00000001000c7547 */ /* 0x000fea000b800000 */
[----:B------:R-:W-:-:S13]  /*8880*/  FSETP.NEU.AND P0, PT, R27, RZ, PT ;  /* 0x000000ff1b00720b */ /* 0x000fda0003f0d000 */
[----:B------:R-:W-:Y:S05]  /*8890*/  @!P0 EXIT ;  /* 0x000000000000894d */ /* 0x000fea0003800000 */
[----:B------:R-:W-:Y:S05]  /*88a0*/  BRA `(.L_x_133) ;  /* 0x00000000002c7947 */ /* 0x000fea0003800000 */
.L_x_134:
[----:B------:R-:W-:Y:S01]  /*88b0*/  ISETP.NE.AND P0, PT, R61, RZ, PT ;  /* 0x000000ff3d00720c */ /* 0x000fe20003f05270 */
[----:B------:R-:W-:-:S12]  /*88c0*/  BSSY.RECONVERGENT B0, `(.L_x_133) ;  /* 0x0000009000007945 */ /* 0x000fd80003800200 */
[----:B------:R-:W-:Y:S05]  /*88d0*/  @P0 BRA `(.L_x_135) ;  /* 0x0000000000140947 */ /* 0x000fea0003800000 */
[----:B------:R-:W2:Y:S02]  /*88e0*/  LDCU.64 UR4, c[0x0][0x888] ;  /* 0x00011100ff0477ac */ /* 0x000ea40008000a00 */
[----:B--2---:R-:W-:-:S04]  /*88f0*/  ISETP.NE.U32.AND P0, PT, RZ, UR4, PT ;  /* 0x00000004ff007c0c */ /* 0x004fc8000bf05070 */
[----:B------:R-:W-:-:S13]  /*8900*/  ISETP.NE.AND.EX P0, PT, RZ, UR5, PT, P0 ;  /* 0x00000005ff007c0c */ /* 0x000fda000bf05300 */
[----:B------:R-:W-:Y:S05]  /*8910*/  @!P0 EXIT ;  /* 0x000000000000894d */ /* 0x000fea0003800000 */
[----:B------:R-:W-:Y:S05]  /*8920*/  BRA `(.L_x_136) ;  /* 0x0000000000087947 */ /* 0x000fea0003800000 */
.L_x_135:
[----:B------:R-:W-:-:S13]  /*8930*/  FSETP.NEU.AND P0, PT, R27, RZ, PT ;  /* 0x000000ff1b00720b */ /* 0x000fda0003f0d000 */
[----:B------:R-:W-:Y:S05]  /*8940*/  @!P0 EXIT ;  /* 0x000000000000894d */ /* 0x000fea0003800000 */
.L_x_136:
[----:B------:R-:W-:Y:S05]  /*8950*/  BSYNC.RECONVERGENT B0 ;  /* 0x0000000000007941 */ /* 0x000fea0003800200 */
.L_x_133:
[----:B------:R-:W-:Y:S01]  /*8960*/  ULEA UR4, UR50, UR49, 0x3 ;  /* 0x0000003132047291 */ /* 0x000fe2000f8e18ff */
[----:B------:R-:W-:-:S04]  /*8970*/  DEPBAR.LE SB0, 0x0 ;  /* 0x000080000000791a */ /* 0x000fc80000000000 */
[----:B------:R-:W-:-:S04]  /*8980*/  UIADD3 UR4, UPT, UPT, UR4, 0x58, URZ ;  /* 0x0000005804047890 */ /* 0x000fc8000fffe0ff */
[----:B------:R-:W-:-:S09]  /*8990*/  UPRMT UR4, UR62, 0x654, UR4 ;  /* 0x000006543e047896 */ /* 0x000fd20008000004 */
[----:B------:R-:W-:Y:S01]  /*89a0*/  SYNCS.ARRIVE.TRANS64.RED.A1T0 RZ, [UR4], RZ ;  /* 0x000000ffffff79a7 */ /* 0x000fe20008100404 */
[----:B------:R-:W-:Y:S05]  /*89b0*/  EXIT ;  /* 0x000000000000794d */ /* 0x000fea0003800000 */
.L_x_24:
[----:B---3--:R3:W4:Y:S02]  /*89c0*/  SYNCS.PHASECHK.TRANS64.TRYWAIT P0, [R3+URZ+0xf0], R2 ;  /* 0x0000f002030075a7 */ /* 0x00872400080011ff */
[----:B----4-:R-:W-:Y:S05]  /*89d0*/  @!P0 NANOSLEEP.SYNCS 0x989680 ;  /* 0x009896800000895d */ /* 0x010fea0003900000 */
[----:B------:R-:W4:Y:S02]  /*89e0*/  @!P0 SYNCS.PHASECHK.TRANS64 P0, [R3+URZ+0xf0], R2 ;  /* 0x0000f002030085a7 */ /* 0x000f2400080010ff */
[----:B----4-:R-:W-:Y:S05]  /*89f0*/  @!P0 BRA `(.L_x_24) ;  /* 0xfffffffc00f08947 */ /* 0x010fea000383ffff */
[----:B------:R-:W-:Y:S05]  /*8a00*/  BRA `(.L_x_137) ;  /* 0xffffff9000147947 */ /* 0x000fea000383ffff */
.L_x_27:
[----:B--2---:R-:W-:-:S07]  /*8a10*/  MOV R0, UR7 ;  /* 0x0000000700007c02 */ /* 0x004fce0008000f00 */
.L_x_138:
[----:B--2---:R2:W3:Y:S02]  /*8a20*/  SYNCS.PHASECHK.TRANS64.TRYWAIT P0, [R0+URZ+0x20], R3 ;  /* 0x00002003000075a7 */ /* 0x0044e400080011ff */
[----:B---3--:R-:W-:Y:S05]  /*8a30*/  @!P0 NANOSLEEP.SYNCS 0x989680 ;  /* 0x009896800000895d */ /* 0x008fea0003900000 */
[----:B------:R-:W3:Y:S02]  /*8a40*/  @!P0 SYNCS.PHASECHK.TRANS64 P0, [R0+URZ+0x20], R3 ;  /* 0x00002003000085a7 */ /* 0x000ee400080010ff */
[----:B---3--:R-:W-:Y:S05]  /*8a50*/  @!P0 BRA `(.L_x_138) ;  /* 0xfffffffc00f08947 */ /* 0x008fea000383ffff */
[----:B------:R-:W-:Y:S05]  /*8a60*/  BRA `(.L_x_26) ;  /* 0xffffff90006c7947 */ /* 0x000fea000383ffff */
.L_x_36:
[----:B-1----:R-:W-:-:S07]  /*8a70*/  MOV R0, UR7 ;  /* 0x0000000700007c02 */ /* 0x002fce0008000f00 */
.L_x_139:
[----:B-1----:R1:W2:Y:S02]  /*8a80*/  SYNCS.PHASECHK.TRANS64.TRYWAIT P0, [R0+URZ+0x20], R3 ;  /* 0x00002003000075a7 */ /* 0x0022a400080011ff */
[----:B--2---:R-:W-:Y:S05]  /*8a90*/  @!P0 NANOSLEEP.SYNCS 0x989680 ;  /* 0x009896800000895d */ /* 0x004fea0003900000 */
[----:B------:R-:W2:Y:S02]  /*8aa0*/  @!P0 SYNCS.PHASECHK.TRANS64 P0, [R0+URZ+0x20], R3 ;  /* 0x00002003000085a7 */ /* 0x000ea400080010ff */
[----:B--2---:R-:W-:Y:S05]  /*8ab0*/  @!P0 BRA `(.L_x_139) ;  /* 0xfffffffc00f08947 */ /* 0x004fea000383ffff */
[----:B------:R-:W-:Y:S05]  /*8ac0*/  BRA `(.L_x_35) ;  /* 0xffffff9400c87947 */ /* 0x000fea000383ffff */
.L_x_43:
[----:B-1----:R1:W4:Y:S02]  /*8ad0*/  SYNCS.PHASECHK.TRANS64.TRYWAIT P0, [R3+URZ+0x80], R0 ;  /* 0x00008000030075a7 */ /* 0x00232400080011ff */
[----:B----4-:R-:W-:Y:S05]  /*8ae0*/  @!P0 NANOSLEEP.SYNCS 0x989680 ;  /* 0x009896800000895d */ /* 0x010fea0003900000 */
[----:B------:R-:W4:Y:S02]  /*8af0*/  @!P0 SYNCS.PHASECHK.TRANS64 P0, [R3+URZ+0x80], R0 ;  /* 0x00008000030085a7 */ /* 0x000f2400080010ff */
[----:B----4-:R-:W-:Y:S05]  /*8b00*/  @!P0 BRA `(.L_x_43) ;  /* 0xfffffffc00f08947 */ /* 0x010fea000383ffff */
[----:B------:R-:W-:Y:S05]  /*8b10*/  BRA `(.L_x_140) ;  /* 0xffffff9c00047947 */ /* 0x000fea000383ffff */
.L_x_47:
[----:B-1----:R-:W-:-:S07]  /*8b20*/  MOV R0, UR4 ;  /* 0x0000000400007c02 */ /* 0x002fce0008000f00 */
.L_x_141:
[----:B-1----:R1:W2:Y:S02]  /*8b30*/  SYNCS.PHASECHK.TRANS64.TRYWAIT P0, [R0+URZ], R3 ;  /* 0x00000003000075a7 */ /* 0x0022a400080011ff */
[----:B--2---:R-:W-:Y:S05]  /*8b40*/  @!P0 NANOSLEEP.SYNCS 0x989680 ;  /* 0x009896800000895d */ /* 0x004fea0003900000 */
[----:B------:R-:W2:Y:S02]  /*8b50*/  @!P0 SYNCS.PHASECHK.TRANS64 P0, [R0+URZ], R3 ;  /* 0x00000003000085a7 */ /* 0x000ea400080010ff */
[----:B--2---:R-:W-:Y:S05]  /*8b60*/  @!P0 BRA `(.L_x_141) ;  /* 0xfffffffc00f08947 */ /* 0x004fea000383ffff */
[----:B------:R-:W-:Y:S05]  /*8b70*/  BRA `(.L_x_142) ;  /* 0xffffffa000b07947 */ /* 0x000fea000383ffff */
.L_x_48:
[----:B------:R-:W-:-:S07]  /*8b80*/  MOV R0, UR5 ;  /* 0x0000000500007c02 */ /* 0x000fce0008000f00 */
.L_x_143:
[----:B-1----:R1:W2:Y:S02]  /*8b90*/  SYNCS.PHASECHK.TRANS64.TRYWAIT P0, [R0+URZ], R3 ;  /* 0x00000003000075a7 */ /* 0x0022a400080011ff */
[----:B--2---:R-:W-:Y:S05]  /*8ba0*/  @!P0 NANOSLEEP.SYNCS 0x989680 ;  /* 0x009896800000895d */ /* 0x004fea0003900000 */
[----:B------:R-:W2:Y:S02]  /*8bb0*/  @!P0 SYNCS.PHASECHK.TRANS64 P0, [R0+URZ], R3 ;  /* 0x00000003000085a7 */ /* 0x000ea400080010ff */
[----:B--2---:R-:W-:Y:S05]  /*8bc0*/  @!P0 BRA `(.L_x_143) ;  /* 0xfffffffc00f08947 */ /* 0x004fea000383ffff */
[----:B------:R-:W-:Y:S05]  /*8bd0*/  BRA `(.L_x_144) ;  /* 0xffffffa000bc7947 */ /* 0x000fea000383ffff */
.L_x_49:
[----:B------:R-:W-:-:S07]  /*8be0*/  MOV R0, UR5 ;  /* 0x0000000500007c02 */ /* 0x000fce0008000f00 */
.L_x_145:
[----:B-1----:R1:W2:Y:S02]  /*8bf0*/  SYNCS.PHASECHK.TRANS64.TRYWAIT P0, [R0+URZ], R3 ;  /* 0x00000003000075a7 */ /* 0x0022a400080011ff */
[----:B--2---:R-:W-:Y:S05]  /*8c00*/  @!P0 NANOSLEEP.SYNCS 0x989680 ;  /* 0x009896800000895d */ /* 0x004fea0003900000 */
[----:B------:R-:W2:Y:S02]  /*8c10*/  @!P0 SYNCS.PHASECHK.TRANS64 P0, [R0+URZ], R3 ;  /* 0x00000003000085a7 */ /* 0x000ea400080010ff */
[----:B--2---:R-:W-:Y:S05]  /*8c20*/  @!P0 BRA `(.L_x_145) ;  /* 0xfffffffc00f08947 */ /* 0x004fea000383ffff */
[----:B------:R-:W-:Y:S05]  /*8c30*/  BRA `(.L_x_146) ;  /* 0xffffffa000c87947 */ /* 0x000fea000383ffff */
.L_x_52:
[----:B--2---:R2:W3:Y:S02]  /*8c40*/  SYNCS.PHASECHK.TRANS64.TRYWAIT P0, [R0+URZ+0xe0], R9 ;  /* 0x0000e009000075a7 */ /* 0x0044e400080011ff */
[----:B---3--:R-:W-:Y:S05]  /*8c50*/  @!P0 NANOSLEEP.SYNCS 0x989680 ;  /* 0x009896800000895d */ /* 0x008fea0003900000 */
[----:B------:R-:W3:Y:S02]  /*8c60*/  @!P0 SYNCS.PHASECHK.TRANS64 P0, [R0+URZ+0xe0], R9 ;  /* 0x0000e009000085a7 */ /* 0x000ee400080010ff */
[----:B---3--:R-:W-:Y:S05]  /*8c70*/  @!P0 BRA `(.L_x_52) ;  /* 0xfffffffc00f08947 */ /* 0x008fea000383ffff */
[----:B------:R-:W-:Y:S05]  /*8c80*/  BRA `(.L_x_147) ;  /* 0xffffffa400287947 */ /* 0x000fea000383ffff */
.L_x_53:
[----:B------:R-:W-:-:S07]  /*8c90*/  MOV R0, UR4 ;  /* 0x0000000400007c02 */ /* 0x000fce0008000f00 */
.L_x_148:
[----:B--2---:R2:W3:Y:S02]  /*8ca0*/  SYNCS.PHASECHK.TRANS64.TRYWAIT P0, [R0+URZ+0x90], R11 ;  /* 0x0000900b000075a7 */ /* 0x0044e400080011ff */
[----:B---3--:R-:W-:Y:S05]  /*8cb0*/  @!P0 NANOSLEEP.SYNCS 0x989680 ;  /* 0x009896800000895d */ /* 0x008fea0003900000 */
[----:B------:R-:W3:Y:S02]  /*8cc0*/  @!P0 SYNCS.PHASECHK.TRANS64 P0, [R0+URZ+0x90], R11 ;  /* 0x0000900b000085a7 */ /* 0x000ee400080010ff */
[----:B---3--:R-:W-:Y:S05]  /*8cd0*/  @!P0 BRA `(.L_x_148) ;  /* 0xfffffffc00f08947 */ /* 0x008fea000383ffff */
[----:B------:R-:W-:Y:S05]  /*8ce0*/  BRA `(.L_x_149) ;  /* 0xffffffa400387947 */ /* 0x000fea000383ffff */
.L_x_54:
[----:B--2---:R2:W3:Y:S02]  /*8cf0*/  SYNCS.PHASECHK.TRANS64.TRYWAIT P1, [R0+URZ+0x80], R9 ;  /* 0x00008009000075a7 */ /* 0x0044e400080211ff */
[----:B---3--:R-:W-:Y:S05]  /*8d00*/  @!P1 NANOSLEEP.SYNCS 0x989680 ;  /* 0x009896800000995d */ /* 0x008fea0003900000 */
[----:B------:R-:W3:Y:S02]  /*8d10*/  @!P1 SYNCS.PHASECHK.TRANS64 P1, [R0+URZ+0x80], R9 ;  /* 0x00008009000095a7 */ /* 0x000ee400080210ff */
[----:B---3--:R-:W-:Y:S05]  /*8d20*/  @!P1 BRA `(.L_x_54) ;  /* 0xfffffffc00f09947 */ /* 0x008fea000383ffff */
[----:B------:R-:W-:Y:S05]  /*8d30*/  BRA `(.L_x_150) ;  /* 0xffffffa400687947 */ /* 0x000fea000383ffff */
.L_x_57:
[----:B------:R-:W-:-:S07]  /*8d40*/  MOV R0, UR4 ;  /* 0x0000000400007c02 */ /* 0x000fce0008000f00 */
.L_x_151:
[----:B--2---:R2:W3:Y:S02]  /*8d50*/  SYNCS.PHASECHK.TRANS64.TRYWAIT P0, [R0+URZ+0x90], R3 ;  /* 0x00009003000075a7 */ /* 0x0044e400080011ff */
[----:B---3--:R-:W-:Y:S05]  /*8d60*/  @!P0 NANOSLEEP.SYNCS 0x989680 ;  /* 0x009896800000895d */ /* 0x008fea0003900000 */
[----:B------:R-:W3:Y:S02]  /*8d70*/  @!P0 SYNCS.PHASECHK.TRANS64 P0, [R0+URZ+0x90], R3 ;  /* 0x00009003000085a7 */ /* 0x000ee400080010ff */
[----:B---3--:R-:W-:Y:S05]  /*8d80*/  @!P0 BRA `(.L_x_151) ;  /* 0xfffffffc00f08947 */ /* 0x008fea000383ffff */
[----:B------:R-:W-:Y:S05]  /*8d90*/  BRA `(.L_x_56) ;  /* 0xffffffa400bc7947 */ /* 0x000fea000383ffff */
.L_x_66:
[----:B--2---:R-:W-:-:S04]  /*8da0*/  MOV R7, UR5 ;  /* 0x0000000500077c02 */ /* 0x004fc80008000f00 */
[----:B------:R2:W3:Y:S03]  /*8db0*/  SYNCS.PHASECHK.TRANS64.TRYWAIT P0, [R7+URZ+0x8], R8 ;  /* 0x00000808070075a7 */ /* 0x0004e600080011ff */
[----:B---3--:R-:W-:Y:S05]  /*8dc0*/  @!P0 NANOSLEEP.SYNCS 0x989680 ;  /* 0x009896800000895d */ /* 0x008fea0003900000 */
[----:B------:R-:W3:Y:S02]  /*8dd0*/  @!P0 SYNCS.PHASECHK.TRANS64 P0, [R7+URZ+0x8], R8 ;  /* 0x00000808070085a7 */ /* 0x000ee400080010ff */
[----:B---3--:R-:W-:Y:S05]  /*8de0*/  @!P0 BRA `(.L_x_66) ;  /* 0xfffffffc00ec8947 */ /* 0x008fea000383ffff */
[----:B------:R-:W-:Y:S05]  /*8df0*/  BRA `(.L_x_65) ;  /* 0xffffffa800787947 */ /* 0x000fea000383ffff */
.L_x_68:
[----:B------:R-:W-:Y:S01]  /*8e00*/  BSSY B0, `(.L_x_152) ;  /* 0x0000006000007945 */ /* 0x000fe20003800000 */
[----:B------:R-:W-:-:S07]  /*8e10*/  MOV R15, 0xffffffff ;  /* 0xffffffff000f7802 */ /* 0x000fce0000000f00 */
[----:B-12--5:R-:W-:Y:S05]  /*8e20*/  WARPSYNC.COLLECTIVE R15, `(.L_x_153) ;  /* 0x000000000f0c7348 */ /* 0x026fea0003c00000 */
[----:B------:R-:W-:Y:S02]  /*8e30*/  ELECT P6, UR79, PT ;  /* 0x00000000004f782f */ /* 0x000fe400038c0000 */
[----:B------:R-:W-:Y:S01]  /*8e40*/  MOV R14, UR79 ;  /* 0x0000004f000e7c02 */ /* 0x000fe20008000f00 */
[----:B-12--5:R-:W-:Y:S10]  /*8e50*/  ENDCOLLECTIVE ;  /* 0x000000000000791b */ /* 0x026ff40003800000 */
.L_x_153:
[----:B------:R-:W-:Y:S05]  /*8e60*/  BSYNC B0 ;  /* 0x0000000000007941 */ /* 0x000fea0003800000 */
.L_x_152:
[----:B------:R-:W-:Y:S01]  /*8e70*/  PLOP3.LUT P0, PT, P6, PT, PT, 0x80, 0x8 ;  /* 0x000000000008781c */ /* 0x000fe2000370f070 */
[----:B------:R-:W-:-:S12]  /*8e80*/  BRA `(.L_x_154) ;  /* 0xffffffa800a87947 */ /* 0x000fd8000383ffff */
.L_x_70:
[----:B--2---:R-:W-:-:S04]  /*8e90*/  MOV R5, UR5 ;  /* 0x0000000500057c02 */ /* 0x004fc80008000f00 */
[----:B------:R2:W3:Y:S03]  /*8ea0*/  SYNCS.PHASECHK.TRANS64.TRYWAIT P0, [R5+URZ+0x8], R6 ;  /* 0x00000806050075a7 */ /* 0x0004e600080011ff */
[----:B---3--:R-:W-:Y:S05]  /*8eb0*/  @!P0 NANOSLEEP.SYNCS 0x989680 ;  /* 0x009896800000895d */ /* 0x008fea0003900000 */
[----:B------:R-:W3:Y:S02]  /*8ec0*/  @!P0 SYNCS.PHASECHK.TRANS64 P0, [R5+URZ+0x8], R6 ;  /* 0x00000806050085a7 */ /* 0x000ee400080010ff */
[----:B---3--:R-:W-:Y:S05]  /*8ed0*/  @!P0 BRA `(.L_x_70) ;  /* 0xfffffffc00ec8947 */ /* 0x008fea000383ffff */
[----:B------:R-:W-:Y:S05]  /*8ee0*/  BRA `(.L_x_69) ;  /* 0xffffffa800ac7947 */ /* 0x000fea000383ffff */
.L_x_71:
[----:B-1----:R1:W2:Y:S02]  /*8ef0*/  SYNCS.PHASECHK.TRANS64.TRYWAIT P0, [R3+URZ+0x80], R4 ;  /* 0x00008004030075a7 */ /* 0x0022a400080011ff */
[----:B--2---:R-:W-:Y:S05]  /*8f00*/  @!P0 NANOSLEEP.SYNCS 0x989680 ;  /* 0x009896800000895d */ /* 0x004fea0003900000 */
[----:B------:R-:W2:Y:S02]  /*8f10*/  @!P0 SYNCS.PHASECHK.TRANS64 P0, [R3+URZ+0x80], R4 ;  /* 0x00008004030085a7 */ /* 0x000ea400080010ff */
[----:B--2---:R-:W-:Y:S05]  /*8f20*/  @!P0 BRA `(.L_x_71) ;  /* 0xfffffffc00f08947 */ /* 0x004fea000383ffff */
[----:B------:R-:W-:Y:S05]  /*8f30*/  BRA `(.L_x_155) ;  /* 0xffffffac00bc7947 */ /* 0x000fea000383ffff */
.L_x_73:
[----:B------:R-:W-:-:S13]  /*8f40*/  R2UR UR4, R4 ;  /* 0x00000000040472ca */ /* 0x000fda00000e0000 */
[----:B------:R-:W-:-:S07]  /*8f50*/  MOV R3, UR4 ;  /* 0x0000000400037c02 */ /* 0x000fce0008000f00 */
.L_x_156:
[----:B-1----:R1:W2:Y:S02]  /*8f60*/  SYNCS.PHASECHK.TRANS64.TRYWAIT P0, [R3+URZ+0xc0], R6 ;  /* 0x0000c006030075a7 */ /* 0x0022a400080011ff */
[----:B--2---:R-:W-:Y:S05]  /*8f70*/  @!P0 NANOSLEEP.SYNCS 0x989680 ;  /* 0x009896800000895d */ /* 0x004fea0003900000 */
[----:B------:R-:W2:Y:S02]  /*8f80*/  @!P0 SYNCS.PHASECHK.TRANS64 P0, [R3+URZ+0xc0], R6 ;  /* 0x0000c006030085a7 */ /* 0x000ea400080010ff */
[----:B--2---:R-:W-:Y:S05]  /*8f90*/  @!P0 BRA `(.L_x_156) ;  /* 0xfffffffc00f08947 */ /* 0x004fea000383ffff */
[----:B------:R-:W-:Y:S05]  /*8fa0*/  BRA `(.L_x_157) ;  /* 0xffffffb000107947 */ /* 0x000fea000383ffff */
.L_x_76:
[----:B------:R-:W-:Y:S07]  /*8fb0*/  MOV R3, UR5 ;  /* 0x0000000500037c02 */ /* 0x000fee0008000f00 */
.L_x_158:
[----:B-1----:R1:W2:Y:S02]  /*8fc0*/  SYNCS.PHASECHK.TRANS64.TRYWAIT P0, [R3+URZ], R6 ;  /* 0x00000006030075a7 */ /* 0x0022a400080011ff */
[----:B--2---:R-:W-:Y:S05]  /*8fd0*/  @!P0 NANOSLEEP.SYNCS 0x989680 ;  /* 0x009896800000895d */ /* 0x004fea0003900000 */
[----:B------:R-:W2:Y:S02]  /*8fe0*/  @!P0 SYNCS.PHASECHK.TRANS64 P0, [R3+URZ], R6 ;  /* 0x00000006030085a7 */ /* 0x000ea400080010ff */
[----:B--2---:R-:W-:Y:S05]  /*8ff0*/  @!P0 BRA `(.L_x_158) ;  /* 0xfffffffc00f08947 */ /* 0x004fea000383ffff */
[----:B------:R-:W-:Y:S05]  /*9000*/  BRA `(.L_x_75) ;  /* 0xffffffb000287947 */ /* 0x000fea000383ffff */
.L_x_80:
[----:B--2---:R-:W-:-:S07]  /*9010*/  MOV R2, UR4 ;  /* 0x0000000400027c02 */ /* 0x004fce0008000f00 */
.L_x_159:
[----:B-1----:R1:W2:Y:S02]  /*9020*/  SYNCS.PHASECHK.TRANS64.TRYWAIT P0, [R2+URZ], R3 ;  /* 0x00000003020075a7 */ /* 0x0022a400080011ff */
[----:B--2---:R-:W-:Y:S05]  /*9030*/  @!P0 NANOSLEEP.SYNCS 0x989680 ;  /* 0x009896800000895d */ /* 0x004fea0003900000 */
[----:B------:R-:W2:Y:S02]  /*9040*/  @!P0 SYNCS.PHASECHK.TRANS64 P0, [R2+URZ], R3 ;  /* 0x00000003020085a7 */ /* 0x000ea400080010ff */
[----:B--2---:R-:W-:Y:S05]  /*9050*/  @!P0 BRA `(.L_x_159) ;  /* 0xfffffffc00f08947 */ /* 0x004fea000383ffff */
[----:B------:R-:W-:Y:S05]  /*9060*/  BRA `(.L_x_160) ;  /* 0xffffffb800407947 */ /* 0x000fea000383ffff */
.L_x_81:
[----:B--2---:R-:W-:-:S07]  /*9070*/  MOV R2, UR5 ;  /* 0x0000000500027c02 */ /* 0x004fce0008000f00 */
.L_x_161:
[----:B-1----:R1:W2:Y:S02]  /*9080*/  SYNCS.PHASECHK.TRANS64.TRYWAIT P0, [R2+URZ], R5 ;  /* 0x00000005020075a7 */ /* 0x0022a400080011ff */
[----:B--2---:R-:W-:Y:S05]  /*9090*/  @!P0 NANOSLEEP.SYNCS 0x989680 ;  /* 0x009896800000895d */ /* 0x004fea0003900000 */
[----:B------:R-:W2:Y:S02]  /*90a0*/  @!P0 SYNCS.PHASECHK.TRANS64 P0, [R2+URZ], R5 ;  /* 0x00000005020085a7 */ /* 0x000ea400080010ff */
[----:B--2---:R-:W-:Y:S05]  /*90b0*/  @!P0 BRA `(.L_x_161) ;  /* 0xfffffffc00f08947 */ /* 0x004fea000383ffff */
[----:B------:R-:W-:Y:S05]  /*90c0*/  BRA `(.L_x_162) ;  /* 0xffffffb800507947 */ /* 0x000fea000383ffff */
.L_x_82:
[----:B--2---:R-:W-:-:S07]  /*90d0*/  MOV R2, UR5 ;  /* 0x0000000500027c02 */ /* 0x004fce0008000f00 */
.L_x_163:
[----:B-1----:R1:W2:Y:S02]  /*90e0*/  SYNCS.PHASECHK.TRANS64.TRYWAIT P0, [R2+URZ], R5 ;  /* 0x00000005020075a7 */ /* 0x0022a400080011ff */
[----:B--2---:R-:W-:Y:S05]  /*90f0*/  @!P0 NANOSLEEP.SYNCS 0x989680 ;  /* 0x009896800000895d */ /* 0x004fea0003900000 */
[----:B------:R-:W2:Y:S02]  /*9100*/  @!P0 SYNCS.PHASECHK.TRANS64 P0, [R2+URZ], R5 ;  /* 0x00000005020085a7 */ /* 0x000ea400080010ff */
[----:B--2---:R-:W-:Y:S05]  /*9110*/  @!P0 BRA `(.L_x_163) ;  /* 0xfffffffc00f08947 */ /* 0x004fea000383ffff */
[----:B------:R-:W-:Y:S05]  /*9120*/  BRA `(.L_x_164) ;  /* 0xffffffb8005c7947 */ /* 0x000fea000383ffff */
.L_x_85:
[----:B------:R-:W-:-:S07]  /*9130*/  MOV R2, UR62 ;  /* 0x0000003e00027c02 */ /* 0x000fce0008000f00 */
.L_x_165:
[----:B-1----:R1:W2:Y:S02]  /*9140*/  SYNCS.PHASECHK.TRANS64.TRYWAIT P1, [R2+URZ+0x100], R3 ;  /* 0x00010003020075a7 */ /* 0x0022a400080211ff */
[----:B--2---:R-:W-:Y:S05]  /*9150*/  @!P1 NANOSLEEP.SYNCS 0x989680 ;  /* 0x009896800000995d */ /* 0x004fea0003900000 */
[----:B------:R-:W2:Y:S02]  /*9160*/  @!P1 SYNCS.PHASECHK.TRANS64 P1, [R2+URZ+0x100], R3 ;  /* 0x00010003020095a7 */ /* 0x000ea400080210ff */
[----:B--2---:R-:W-:Y:S05]  /*9170*/  @!P1 BRA `(.L_x_165) ;  /* 0xfffffffc00f09947 */ /* 0x004fea000383ffff */
[----:B------:R-:W-:Y:S05]  /*9180*/  BRA `(.L_x_166) ;  /* 0xffffffb800ac7947 */ /* 0x000fea000383ffff */
.L_x_90:
[----:B--2---:R2:W3:Y:S02]  /*9190*/  SYNCS.PHASECHK.TRANS64.TRYWAIT P0, [R8+URZ+0x80], R5 ;  /* 0x00008005080075a7 */ /* 0x0044e400080011ff */
[----:B---3--:R-:W-:Y:S05]  /*91a0*/  @!P0 NANOSLEEP.SYNCS 0x989680 ;  /* 0x009896800000895d */ /* 0x008fea0003900000 */
[----:B------:R-:W3:Y:S02]  /*91b0*/  @!P0 SYNCS.PHASECHK.TRANS64 P0, [R8+URZ+0x80], R5 ;  /* 0x00008005080085a7 */ /* 0x000ee400080010ff */
[----:B---3--:R-:W-:Y:S05]  /*91c0*/  @!P0 BRA `(.L_x_90) ;  /* 0xfffffffc00f08947 */ /* 0x008fea000383ffff */
[----:B------:R-:W-:Y:S05]  /*91d0*/  BRA `(.L_x_167) ;  /* 0xffffffbc00dc7947 */ /* 0x000fea000383ffff */
.L_x_93:
[----:B------:R-:W-:Y:S07]  /*91e0*/  MOV R0, UR21 ;  /* 0x0000001500007c02 */ /* 0x000fee0008000f00 */
.L_x_168:
[----:B--2---:R2:W3:Y:S02]  /*91f0*/  SYNCS.PHASECHK.TRANS64.TRYWAIT P1, [R0+URZ+0x78], R5 ;  /* 0x00007805000075a7 */ /* 0x0044e400080211ff */
[----:B---3--:R-:W-:Y:S05]  /*9200*/  @!P1 NANOSLEEP.SYNCS 0x989680 ;  /* 0x009896800000995d */ /* 0x008fea0003900000 */
[----:B------:R-:W3:Y:S02]  /*9210*/  @!P1 SYNCS.PHASECHK.TRANS64 P1, [R0+URZ+0x78], R5 ;  /* 0x00007805000095a7 */ /* 0x000ee400080210ff */
[----:B---3--:R-:W-:Y:S05]  /*9220*/  @!P1 BRA `(.L_x_168) ;  /* 0xfffffffc00f09947 */ /* 0x008fea000383ffff */
[----:B------:R-:W-:Y:S05]  /*9230*/  BRA `(.L_x_92) ;  /* 0xffffffc400547947 */ /* 0x000fea000383ffff */
.L_x_96:
[----:B------:R-:W-:Y:S07]  /*9240*/  MOV R0, UR4 ;  /* 0x0000000400007c02 */ /* 0x000fee0008000f00 */
.L_x_169:
[----:B--2---:R2:W3:Y:S02]  /*9250*/  SYNCS.PHASECHK.TRANS64.TRYWAIT P0, [R0+URZ+0x58], R5 ;  /* 0x00005805000075a7 */ /* 0x0044e400080011ff */
[----:B---3--:R-:W-:Y:S05]  /*9260*/  @!P0 NANOSLEEP.SYNCS 0x989680 ;  /* 0x009896800000895d */ /* 0x008fea0003900000 */
[----:B------:R-:W3:Y:S02]  /*9270*/  @!P0 SYNCS.PHASECHK.TRANS64 P0, [R0+URZ+0x58], R5 ;  /* 0x00005805000085a7 */ /* 0x000ee400080010ff */
[----:B---3--:R-:W-:Y:S05]  /*9280*/  @!P0 BRA `(.L_x_169) ;  /* 0xfffffffc00f08947 */ /* 0x008fea000383ffff */
[----:B------:R-:W-:Y:S05]  /*9290*/  BRA `(.L_x_170) ;  /* 0xffffffc400b07947 */ /* 0x000fea000383ffff */
.L_x_97:
[----:B------:R-:W-:Y:S07]  /*92a0*/  MOV R5, UR5 ;  /* 0x0000000500057c02 */ /* 0x000fee0008000f00 */
.L_x_171:
[----:B--2---:R2:W3:Y:S02]  /*92b0*/  SYNCS.PHASECHK.TRANS64.TRYWAIT P0, [R5+URZ+0x58], R0 ;  /* 0x00005800050075a7 */ /* 0x0044e400080011ff */
[----:B---3--:R-:W-:Y:S05]  /*92c0*/  @!P0 NANOSLEEP.SYNCS 0x989680 ;  /* 0x009896800000895d */ /* 0x008fea0003900000 */
[----:B------:R-:W3:Y:S02]  /*92d0*/  @!P0 SYNCS.PHASECHK.TRANS64 P0, [R5+URZ+0x58], R0 ;  /* 0x00005800050085a7 */ /* 0x000ee400080010ff */
[----:B---3--:R-:W-:Y:S05]  /*92e0*/  @!P0 BRA `(.L_x_171) ;  /* 0xfffffffc00f08947 */ /* 0x008fea000383ffff */
[----:B------:R-:W-:Y:S05]  /*92f0*/  BRA `(.L_x_172) ;  /* 0xffffffc800347947 */ /* 0x000fea000383ffff */
.L_x_99:
[----:B------:R-:W-:-:S07]  /*9300*/  MOV R0, UR4 ;  /* 0x0000000400007c02 */ /* 0x000fce0008000f00 */
.L_x_173:
[----:B--2---:R2:W3:Y:S02]  /*9310*/  SYNCS.PHASECHK.TRANS64.TRYWAIT P0, [R0+URZ], R3 ;  /* 0x00000003000075a7 */ /* 0x0044e400080011ff */
[----:B---3--:R-:W-:Y:S05]  /*9320*/  @!P0 NANOSLEEP.SYNCS 0x989680 ;  /* 0x009896800000895d */ /* 0x008fea0003900000 */
[----:B------:R-:W3:Y:S02]  /*9330*/  @!P0 SYNCS.PHASECHK.TRANS64 P0, [R0+URZ], R3 ;  /* 0x00000003000085a7 */ /* 0x000ee400080010ff */
[----:B---3--:R-:W-:Y:S05]  /*9340*/  @!P0 BRA `(.L_x_173) ;  /* 0xfffffffc00f08947 */ /* 0x008fea000383ffff */
[----:B------:R-:W-:Y:S05]  /*9350*/  BRA `(.L_x_174) ;  /* 0xffffffc800e87947 */ /* 0x000fea000383ffff */
.L_x_100:
[----:B------:R-:W-:-:S07]  /*9360*/  MOV R0, UR5 ;  /* 0x0000000500007c02 */ /* 0x000fce0008000f00 */
.L_x_175:
[----:B--2---:R2:W3:Y:S02]  /*9370*/  SYNCS.PHASECHK.TRANS64.TRYWAIT P0, [R0+URZ], R3 ;  /* 0x00000003000075a7 */ /* 0x0044e400080011ff */
[----:B---3--:R-:W-:Y:S05]  /*9380*/  @!P0 NANOSLEEP.SYNCS 0x989680 ;  /* 0x009896800000895d */ /* 0x008fea0003900000 */
[----:B------:R-:W3:Y:S02]  /*9390*/  @!P0 SYNCS.PHASECHK.TRANS64 P0, [R0+URZ], R3 ;  /* 0x00000003000085a7 */ /* 0x000ee400080010ff */
[----:B---3--:R-:W-:Y:S05]  /*93a0*/  @!P0 BRA `(.L_x_175) ;  /* 0xfffffffc00f08947 */ /* 0x008fea000383ffff */
[----:B------:R-:W-:Y:S05]  /*93b0*/  BRA `(.L_x_176) ;  /* 0xffffffc800f47947 */ /* 0x000fea000383ffff */
.L_x_102:
[----:B-1----:R1:W2:Y:S02]  /*93c0*/  SYNCS.PHASECHK.TRANS64.TRYWAIT P0, [R3+URZ+0x80], R0 ;  /* 0x00008000030075a7 */ /* 0x0022a400080011ff */
[----:B--2---:R-:W-:Y:S05]  /*93d0*/  @!P0 NANOSLEEP.SYNCS 0x989680 ;  /* 0x009896800000895d */ /* 0x004fea0003900000 */
[----:B------:R-:W2:Y:S02]  /*93e0*/  @!P0 SYNCS.PHASECHK.TRANS64 P0, [R3+URZ+0x80], R0 ;  /* 0x00008000030085a7 */ /* 0x000ea400080010ff */
[----:B--2---:R-:W-:Y:S05]  /*93f0*/  @!P0 BRA `(.L_x_102) ;  /* 0xfffffffc00f08947 */ /* 0x004fea000383ffff */
[----:B------:R-:W-:Y:S05]  /*9400*/  BRA `(.L_x_177) ;  /* 0xffffffcc00f07947 */ /* 0x000fea000383ffff */
.L_x_112:
[----:B-1----:R1:W2:Y:S02]  /*9410*/  SYNCS.PHASECHK.TRANS64.TRYWAIT P1, [R0+URZ+0x40], R3 ;  /* 0x00004003000075a7 */ /* 0x0022a400080211ff */
[----:B--2---:R-:W-:Y:S05]  /*9420*/  @!P1 NANOSLEEP.SYNCS 0x989680 ;  /* 0x009896800000995d */ /* 0x004fea0003900000 */
[----:B------:R-:W2:Y:S02]  /*9430*/  @!P1 SYNCS.PHASECHK.TRANS64 P1, [R0+URZ+0x40], R3 ;  /* 0x00004003000095a7 */ /* 0x000ea400080210ff */
[----:B--2---:R-:W-:Y:S05]  /*9440*/  @!P1 BRA `(.L_x_112) ;  /* 0xfffffffc00f09947 */ /* 0x004fea000383ffff */
[----:B------:R-:W-:Y:S05]  /*9450*/  BRA `(.L_x_111) ;  /* 0xffffffdc00887947 */ /* 0x000fea000383ffff */
.L_x_114:
[----:B-1----:R1:W4:Y:S02]  /*9460*/  SYNCS.PHASECHK.TRANS64.TRYWAIT P0, [R75+URZ+0xa0], R2 ;  /* 0x0000a0024b0075a7 */ /* 0x00232400080011ff */
[----:B----4-:R-:W-:Y:S05]  /*9470*/  @!P0 NANOSLEEP.SYNCS 0x989680 ;  /* 0x009896800000895d */ /* 0x010fea0003900000 */
[----:B------:R-:W4:Y:S02]  /*9480*/  @!P0 SYNCS.PHASECHK.TRANS64 P0, [R75+URZ+0xa0], R2 ;  /* 0x0000a0024b0085a7 */ /* 0x000f2400080010ff */
[----:B----4-:R-:W-:Y:S05]  /*9490*/  @!P0 BRA `(.L_x_114) ;  /* 0xfffffffc00f08947 */ /* 0x010fea000383ffff */
[----:B------:R-:W-:Y:S05]  /*94a0*/  BRA `(.L_x_113) ;  /* 0xffffffdc00c07947 */ /* 0x000fea000383ffff */
.L_x_125:
[----:B-1----:R1:W3:Y:S02]  /*94b0*/  SYNCS.PHASECHK.TRANS64.TRYWAIT P0, [R2+URZ+0x40], R5 ;  /* 0x00004005020075a7 */ /* 0x0022e400080011ff */
[----:B---3--:R-:W-:Y:S05]  /*94c0*/  @!P0 NANOSLEEP.SYNCS 0x989680 ;  /* 0x009896800000895d */ /* 0x008fea0003900000 */
[----:B------:R-:W3:Y:S02]  /*94d0*/  @!P0 SYNCS.PHASECHK.TRANS64 P0, [R2+URZ+0x40], R5 ;  /* 0x00004005020085a7 */ /* 0x000ee400080010ff */
[----:B---3--:R-:W-:Y:S05]  /*94e0*/  @!P0 BRA `(.L_x_125) ;  /* 0xfffffffc00f08947 */ /* 0x008fea000383ffff */
[----:B------:R-:W-:Y:S05]  /*94f0*/  BRA `(.L_x_124) ;  /* 0xffffffe800047947 */ /* 0x000fea000383ffff */
        .weak           $__internal_0_$__cuda_sm10x_tcgen05_guardrail_trap_col_being_dealloced_not_returned_by_alloc
        .type           $__internal_0_$__cuda_sm10x_tcgen05_guardrail_trap_col_being_dealloced_not_returned_by_alloc,@function
        .size           $__internal_0_$__cuda_sm10x_tcgen05_guardrail_trap_col_being_dealloced_not_returned_by_alloc,($__internal_1_$__cuda_sm10x_tcgen05_guardrail_trap_phase_invalid_during_alloc - $__internal_0_$__cuda_sm10x_tcgen05_guardrail_trap_col_being_dealloced_not_returned_by_alloc)
$__internal_0_$__cuda_sm10x_tcgen05_guardrail_trap_col_being_dealloced_not_returned_by_alloc:
[----:B------:R-:W-:Y:S05]  /*9500*/  BPT.TRAP 0x1 ;  /* 0x000000040000795c */ /* 0x000fea0000300000 */
[----:B------:R-:W-:-:S04]  /*9510*/  HFMA2 R3, -RZ, RZ, 0, 0 ;  /* 0x00000000ff037431 */ /* 0x000fc800000001ff */
[----:B------:R-:W-:Y:S05]  /*9520*/  RET.REL.NODEC R2 `(_ZN7cutlass13device_kernelINS_4gemm6kernel13GemmUniversalIN4cute5tupleIJiiiiEEENS1_10collective13CollectiveMmaINS1_35MainloopSm100TmaUmmaWarpSpecializedILi4ELi2ELi4ENS5_IJNS4_1CILi4EEENSA_ILi1EEESC_EEEEENS5_IJNSA_ILi128EEENSA_ILi64EEESF_EEENS_10tfloat32_tENS5_IJlSC_lEEESI_SJ_NS4_8TiledMMAINS4_8MMA_AtomIJNS4_23SM100_MMA_TF32_2x1SM_SSISI_SI_fLi128ELi64ELNS4_4UMMA5MajorE0ELSO_0ELNSN_7ScaleInE0ELSP_0EEEEEENS4_6LayoutINS5_IJSC_SC_SC_EEENS5_IJNSA_ILi0EEESU_SU_EEEEENS5_IJNS4_10UnderscoreESX_SX_EEEEENS4_18SM100_TMA_2SM_LOADENS4_14ComposedLayoutINS4_7SwizzleILi3ELi4ELi3EEENS4_18smem_ptr_flag_bitsILi32EEENSS_INS5_IJNSA_ILi8EEENSA_ILi32EEEEEENS5_IJS17_SC_EEEEEEEvNS4_8identityENS4_28SM100_TMA_2SM_LOAD_MULTICASTES1B_vS1C_EENS_8epilogue10collective18CollectiveEpilogueINS1F_23Sm100TmaWarpSpecializedILi3ELi2ELi16ELb1ELb0EEEJNS5_IJSG_SG_SF_EEENS5_IJNSS_ISG_SC_EENSS_INS5_IJNSA_ILi16EEENSA_ILi2EEEEEENS5_IJSC_S17_EEEEEEEESI_SJ_SI_SJ_NS1F_6fusion15FusionCallbacksIS1J_NS1S_17LinearCombinationISI_fSI_fLNS_15FloatRoundStyleE2EEES1K_S1R_JEEENS4_5SM1004TMEM4LOAD26SM100_TMEM_LOAD_32dp32b16xENS4_13SM90_TMA_LOADENS11_INS12_ILi2ELi4ELi3EEES15_NSS_INS5_IJS16_S1M_EEENS5_IJS1M_SC_EEEEEEENS4_39AutoVectorizingCopyWithAssumedAlignmentILi128EEENS4_14SM90_TMA_STOREES27_S29_S29_EEEvvEEEEvNT_6ParamsE) ;  /* 0xffffff6802b47950 */ /* 0x000fea0003c3ffff */
        .weak           $__internal_1_$__cuda_sm10x_tcgen05_guardrail_trap_phase_invalid_during_alloc
        .type           $__internal_1_$__cuda_sm10x_tcgen05_guardrail_trap_phase_invalid_during_alloc,@function
        .size           $__internal_1_$__cuda_sm10x_tcgen05_guardrail_trap_phase_invalid_during_alloc,($__internal_2_$__cuda_sm10x_tcgen05_guardrail_trap_unallocated_columns_being_dealloced - $__internal_1_$__cuda_sm10x_tcgen05_guardrail_trap_phase_invalid_during_alloc)
$__internal_1_$__cuda_sm10x_tcgen05_guardrail_trap_phase_invalid_during_alloc:
[----:B------:R-:W-:Y:S05]  /*9530*/  BPT.TRAP 0x1 ;  /* 0x000000040000795c */ /* 0x000fea0000300000 */
[----:B------:R-:W-:-:S04]  /*9540*/  MOV R7, 0x0 ;  /* 0x0000000000077802 */ /* 0x000fc80000000f00 */
[----:B------:R-:W-:Y:S05]  /*9550*/  RET.REL.NODEC R6 `(_ZN7cutlass13device_kernelINS_4gemm6kernel13GemmUniversalIN4cute5tupleIJiiiiEEENS1_10collective13CollectiveMmaINS1_35MainloopSm100TmaUmmaWarpSpecializedILi4ELi2ELi4ENS5_IJNS4_1CILi4EEENSA_ILi1EEESC_EEEEENS5_IJNSA_ILi128EEENSA_ILi64EEESF_EEENS_10tfloat32_tENS5_IJlSC_lEEESI_SJ_NS4_8TiledMMAINS4_8MMA_AtomIJNS4_23SM100_MMA_TF32_2x1SM_SSISI_SI_fLi128ELi64ELNS4_4UMMA5MajorE0ELSO_0ELNSN_7ScaleInE0ELSP_0EEEEEENS4_6LayoutINS5_IJSC_SC_SC_EEENS5_IJNSA_ILi0EEESU_SU_EEEEENS5_IJNS4_10UnderscoreESX_SX_EEEEENS4_18SM100_TMA_2SM_LOADENS4_14ComposedLayoutINS4_7SwizzleILi3ELi4ELi3EEENS4_18smem_ptr_flag_bitsILi32EEENSS_INS5_IJNSA_ILi8EEENSA_ILi32EEEEEENS5_IJS17_SC_EEEEEEEvNS4_8identityENS4_28SM100_TMA_2SM_LOAD_MULTICASTES1B_vS1C_EENS_8epilogue10collective18CollectiveEpilogueINS1F_23Sm100TmaWarpSpecializedILi3ELi2ELi16ELb1ELb0EEEJNS5_IJSG_SG_SF_EEENS5_IJNSS_ISG_SC_EENSS_INS5_IJNSA_ILi16EEENSA_ILi2EEEEEENS5_IJSC_S17_EEEEEEEESI_SJ_SI_SJ_NS1F_6fusion15FusionCallbacksIS1J_NS1S_17LinearCombinationISI_fSI_fLNS_15FloatRoundStyleE2EEES1K_S1R_JEEENS4_5SM1004TMEM4LOAD26SM100_TMEM_LOAD_32dp32b16xENS4_13SM90_TMA_LOADENS11_INS12_ILi2ELi4ELi3EEES15_NSS_INS5_IJS16_S1M_EEENS5_IJS1M_SC_EEEEEEENS4_39AutoVectorizingCopyWithAssumedAlignmentILi128EEENS4_14SM90_TMA_STOREES27_S29_S29_EEEvvEEEEvNT_6ParamsE) ;  /* 0xffffff6806a87950 */ /* 0x000fea0003c3ffff */
        .weak           $__internal_2_$__cuda_sm10x_tcgen05_guardrail_trap_unallocated_columns_being_dealloced
        .type           $__internal_2_$__cuda_sm10x_tcgen05_guardrail_trap_unallocated_columns_being_dealloced,@function
        .size           $__internal_2_$__cuda_sm10x_tcgen05_guardrail_trap_unallocated_columns_being_dealloced,(.L_x_179 - $__internal_2_$__cuda_sm10x_tcgen05_guardrail_trap_unallocated_columns_being_dealloced)
$__internal_2_$__cuda_sm10x_tcgen05_guardrail_trap_unallocated_columns_being_dealloced:
[----:B------:R-:W-:Y:S05]  /*9560*/  BPT.TRAP 0x1 ;  /* 0x000000040000795c */ /* 0x000fea0000300000 */
[----:B------:R-:W-:-:S04]  /*9570*/  HFMA2 R3, -RZ, RZ, 0, 0 ;  /* 0x00000000ff037431 */ /* 0x000fc800000001ff */
[----:B------:R-:W-:Y:S05]  /*9580*/  RET.REL.NODEC R2 `(_ZN7cutlass13device_kernelINS_4gemm6kernel13GemmUniversalIN4cute5tupleIJiiiiEEENS1_10collective13CollectiveMmaINS1_35MainloopSm100TmaUmmaWarpSpecializedILi4ELi2ELi4ENS5_IJNS4_1CILi4EEENSA_ILi1EEESC_EEEEENS5_IJNSA_ILi128EEENSA_ILi64EEESF_EEENS_10tfloat32_tENS5_IJlSC_lEEESI_SJ_NS4_8TiledMMAINS4_8MMA_AtomIJNS4_23SM100_MMA_TF32_2x1SM_SSISI_SI_fLi128ELi64ELNS4_4UMMA5MajorE0ELSO_0ELNSN_7ScaleInE0ELSP_0EEEEEENS4_6LayoutINS5_IJSC_SC_SC_EEENS5_IJNSA_ILi0EEESU_SU_EEEEENS5_IJNS4_10UnderscoreESX_SX_EEEEENS4_18SM100_TMA_2SM_LOADENS4_14ComposedLayoutINS4_7SwizzleILi3ELi4ELi3EEENS4_18smem_ptr_flag_bitsILi32EEENSS_INS5_IJNSA_ILi8EEENSA_ILi32EEEEEENS5_IJS17_SC_EEEEEEEvNS4_8identityENS4_28SM100_TMA_2SM_LOAD_MULTICASTES1B_vS1C_EENS_8epilogue10collective18CollectiveEpilogueINS1F_23Sm100TmaWarpSpecializedILi3ELi2ELi16ELb1ELb0EEEJNS5_IJSG_SG_SF_EEENS5_IJNSS_ISG_SC_EENSS_INS5_IJNSA_ILi16EEENSA_ILi2EEEEEENS5_IJSC_S17_EEEEEEEESI_SJ_SI_SJ_NS1F_6fusion15FusionCallbacksIS1J_NS1S_17LinearCombinationISI_fSI_fLNS_15FloatRoundStyleE2EEES1K_S1R_JEEENS4_5SM1004TMEM4LOAD26SM100_TMEM_LOAD_32dp32b16xENS4_13SM90_TMA_LOADENS11_INS12_ILi2ELi4ELi3EEES15_NSS_INS5_IJS16_S1M_EEENS5_IJS1M_SC_EEEEEEENS4_39AutoVectorizingCopyWithAssumedAlignmentILi128EEENS4_14SM90_TMA_STOREES27_S29_S29_EEEvvEEEEvNT_6ParamsE) ;  /* 0xffffff68029c7950 */ /* 0x000fea0003c3ffff */
.L_x_178:
[----:B------:R-:W-:-:S00]  /*9590*/  BRA `(.L_x_178) ;  /* 0xfffffffc00fc7947 */ /* 0x000fc0000383ffff */
[----:B------:R-:W-:-:S00]  /*95a0*/  NOP ;  /* 0x0000000000007918 */ /* 0x000fc00000000000 */
        /* <DEDUP_REMOVED lines=13> */
.L_x_179:


//--------------------- .nv.global.init           --------------------------
	.section	.nv.global.init,"aw",@progbits
.nv.global.init:
	.type		$str$27,@object
	.size		$str$27,($str$28 - $str$27)
$str$27:
        /*0000*/ 	.byte	0x28, 0x61, 0x64, 0x64, 0x72, 0x65, 0x73, 0x73, 0x20, 0x26, 0x20, 0x6d, 0x61, 0x73, 0x6b, 0x29
        /*0010*/ 	.byte	0x20, 0x3d, 0x3d, 0x20, 0x30, 0x00
	.type		$str$28,@object
	.size		$str$28,($str$26 - $str$28)
$str$28:
        /*0016*/ 	.byte	0x2f, 0x74, 0x6d, 0x70, 0x2f, 0x63, 0x75, 0x74, 0x6c, 0x61, 0x73, 0x73, 0x5f, 0x73, 0x77, 0x65
        /*0026*/ 	.byte	0x65, 0x70, 0x5f, 0x73, 0x72, 0x63, 0x2f, 0x69, 0x6e, 0x63, 0x6c, 0x75, 0x64, 0x65, 0x2f, 0x63
        /*0036*/ 	.byte	0x75, 0x74, 0x65, 0x2f, 0x70, 0x6f, 0x69, 0x6e, 0x74, 0x65, 0x72, 0x5f, 0x66, 0x6c, 0x61, 0x67
        /*0046*/ 	.byte	0x67, 0x65, 0x64, 0x2e, 0x68, 0x70, 0x70, 0x00
	.type		$str$26,@object
	.size		$str$26,($str$25 - $str$26)
$str$26:
        /*004e*/ 	.byte	0x2f, 0x74, 0x6d, 0x70, 0x2f, 0x63, 0x75, 0x74, 0x6c, 0x61, 0x73, 0x73, 0x5f, 0x73, 0x77, 0x65
        /*005e*/ 	.byte	0x65, 0x70, 0x5f, 0x73, 0x72, 0x63, 0x2f, 0x69, 0x6e, 0x63, 0x6c, 0x75, 0x64, 0x65, 0x2f, 0x63
        /*006e*/ 	.byte	0x75, 0x74, 0x65, 0x2f, 0x61, 0x74, 0x6f, 0x6d, 0x2f, 0x63, 0x6f, 0x70, 0x79, 0x5f, 0x74, 0x72
        /*007e*/ 	.byte	0x61, 0x69, 0x74, 0x73, 0x5f, 0x73, 0x6d, 0x31, 0x30, 0x30, 0x2e, 0x68, 0x70, 0x70, 0x00
	.type		$str$25,@object
	.size		$str$25,(__unnamed_1 - $str$25)
$str$25:
        /*008d*/ 	.byte	0x28, 0x28, 0x75, 0x69, 0x6e, 0x74, 0x33, 0x32, 0x5f, 0x74, 0x28, 0x74, 0x68, 0x72, 0x65, 0x61
        /*009d*/ 	.byte	0x64, 0x49, 0x64, 0x78, 0x2e, 0x78, 0x29, 0x20, 0x2f, 0x20, 0x33, 0x32, 0x29, 0x20, 0x25, 0x20
        /*00ad*/ 	.byte	0x34, 0x29, 0x20, 0x3d, 0x3d, 0x20, 0x28, 0x28, 0x28, 0x74, 0x6d, 0x65, 0x6d, 0x5f, 0x61, 0x64
        /*00bd*/ 	.byte	0x64, 0x72, 0x20, 0x3e, 0x3e, 0x20, 0x31, 0x36, 0x29, 0x20, 0x2f, 0x20, 0x33, 0x32, 0x29, 0x20
        /*00cd*/ 	.byte	0x25, 0x20, 0x34, 0x29, 0x00
	.type		__unnamed_1,@object
	.size		__unnamed_1,(__unnamed_2 - __unnamed_1)
__unnamed_1:
        /*00d2*/ 	.byte	0x61, 0x75, 0x74, 0x6f, 0x20, 0x63, 0x75, 0x74, 0x65, 0x3a, 0x3a, 0x61, 0x73, 0x5f, 0x70, 0x6f
        /* <DEDUP_REMOVED lines=24> */
        /*0262*/ 	.byte	0x43, 0x3c, 0x32, 0x30, 0x34, 0x38, 0x3e, 0x3e, 0x3e, 0x3e, 0x5d, 0x00
	.type		__unnamed_2,@object
	.size		__unnamed_2,(.L_2 - __unnamed_2)
__unnamed_2:
        /* <DEDUP_REMOVED lines=42> */
        /*050e*/ 	.byte	0x3e, 0x5d, 0x00
.L_2:


//--------------------- .nv.shared._ZN7cutlass13device_kernelINS_4gemm6kernel13GemmUniversalIN4cute5tupleIJiiiiEEENS1_10collective13CollectiveMmaINS1_35MainloopSm100TmaUmmaWarpSpecializedILi4ELi2ELi4ENS5_IJNS4_1CILi4EEENSA_ILi1EEESC_EEEEENS5_IJNSA_ILi128EEENSA_ILi64EEESF_EEENS_10tfloat32_tENS5_IJlSC_lEEESI_SJ_NS4_8TiledMMAINS4_8MMA_AtomIJNS4_23SM100_MMA_TF32_2x1SM_SSISI_SI_fLi128ELi64ELNS4_4UMMA5MajorE0ELSO_0ELNSN_7ScaleInE0ELSP_0EEEEEENS4_6LayoutINS5_IJSC_SC_SC_EEENS5_IJNSA_ILi0EEESU_SU_EEEEENS5_IJNS4_10UnderscoreESX_SX_EEEEENS4_18SM100_TMA_2SM_LOADENS4_14ComposedLayoutINS4_7SwizzleILi3ELi4ELi3EEENS4_18smem_ptr_flag_bitsILi32EEENSS_INS5_IJNSA_ILi8EEENSA_ILi32EEEEEENS5_IJS17_SC_EEEEEEEvNS4_8identityENS4_28SM100_TMA_2SM_LOAD_MULTICASTES1B_vS1C_EENS_8epilogue10collective18CollectiveEpilogueINS1F_23Sm100TmaWarpSpecializedILi3ELi2ELi16ELb1ELb0EEEJNS5_IJSG_SG_SF_EEENS5_IJNSS_ISG_SC_EENSS_INS5_IJNSA_ILi16EEENSA_ILi2EEEEEENS5_IJSC_S17_EEEEEEEESI_SJ_SI_SJ_NS1F_6fusion15FusionCallbacksIS1J_NS1S_17LinearCombinationISI_fSI_fLNS_15FloatRoundStyleE2EEES1K_S1R_JEEENS4_5SM1004TMEM4LOAD26SM100_TMEM_LOAD_32dp32b16xENS4_13SM90_TMA_LOADENS11_INS12_ILi2ELi4ELi3EEES15_NSS_INS5_IJS16_S1M_EEENS5_IJS1M_SC_EEEEEEENS4_39AutoVectorizingCopyWithAssumedAlignmentILi128EEENS4_14SM90_TMA_STOREES27_S29_S29_EEEvvEEEEvNT_6ParamsE --------------------------
	.section	.nv.shared._ZN7cutlass13device_kernelINS_4gemm6kernel13GemmUniversalIN4cute5tupleIJiiiiEEENS1_10collective13CollectiveMmaINS1_35MainloopSm100TmaUmmaWarpSpecializedILi4ELi2ELi4ENS5_IJNS4_1CILi4EEENSA_ILi1EEESC_EEEEENS5_IJNSA_ILi128EEENSA_ILi64EEESF_EEENS_10tfloat32_tENS5_IJlSC_lEEESI_SJ_NS4_8TiledMMAINS4_8MMA_AtomIJNS4_23SM100_MMA_TF32_2x1SM_SSISI_SI_fLi128ELi64ELNS4_4UMMA5MajorE0ELSO_0ELNSN_7ScaleInE0ELSP_0EEEEEENS4_6LayoutINS5_IJSC_SC_SC_EEENS5_IJNSA_ILi0EEESU_SU_EEEEENS5_IJNS4_10UnderscoreESX_SX_EEEEENS4_18SM100_TMA_2SM_LOADENS4_14ComposedLayoutINS4_7SwizzleILi3ELi4ELi3EEENS4_18smem_ptr_flag_bitsILi32EEENSS_INS5_IJNSA_ILi8EEENSA_ILi32EEEEEENS5_IJS17_SC_EEEEEEEvNS4_8identityENS4_28SM100_TMA_2SM_LOAD_MULTICASTES1B_vS1C_EENS_8epilogue10collective18CollectiveEpilogueINS1F_23Sm100TmaWarpSpecializedILi3ELi2ELi16ELb1ELb0EEEJNS5_IJSG_SG_SF_EEENS5_IJNSS_ISG_SC_EENSS_INS5_IJNSA_ILi16EEENSA_ILi2EEEEEENS5_IJSC_S17_EEEEEEEESI_SJ_SI_SJ_NS1F_6fusion15FusionCallbacksIS1J_NS1S_17LinearCombinationISI_fSI_fLNS_15FloatRoundStyleE2EEES1K_S1R_JEEENS4_5SM1004TMEM4LOAD26SM100_TMEM_LOAD_32dp32b16xENS4_13SM90_TMA_LOADENS11_INS12_ILi2ELi4ELi3EEES15_NSS_INS5_IJS16_S1M_EEENS5_IJS1M_SC_EEEEEEENS4_39AutoVectorizingCopyWithAssumedAlignmentILi128EEENS4_14SM90_TMA_STOREES27_S29_S29_EEEvvEEEEvNT_6ParamsE,"aw",@nobits
	.sectionflags	@""
	.align	16
	.zero		1024


//--------------------- .nv.shared.reserved.0     --------------------------
	.section	.nv.shared.reserved.0,"aw",@nobits
	.weak		__nv_reservedSMEM_offset_0_alias
	.size		__nv_reservedSMEM_offset_0_alias, 0, 64
	.other		__nv_reservedSMEM_offset_0_alias,@"STO_CUDA_RESERVED_SHARED STV_DEFAULT"
__nv_reservedSMEM_offset_0_alias:
	.zero		0
.nv.shared.reserved.0:
	.zero		64
	.weak		__nv_reservedSMEM_tcgen05_partition
	.type		__nv_reservedSMEM_tcgen05_partition,@object
	.size		__nv_reservedSMEM_tcgen05_partition,(.L_0 - __nv_reservedSMEM_tcgen05_partition)
__nv_reservedSMEM_tcgen05_partition:
	.zero		32
.L_0:


//--------------------- .nv.global                --------------------------
	.section	.nv.global,"aw",@nobits
.nv.global:
	.type		_ZN40_INTERNAL_8f919b98_4_k_cu_2b5ec52d_263154cute1_E,@object
	.size		_ZN40_INTERNAL_8f919b98_4_k_cu_2b5ec52d_263154cute1_E,(_ZN40_INTERNAL_8f919b98_4_k_cu_2b5ec52d_263154cuda3std3__45__cpo6cbeginE - _ZN40_INTERNAL_8f919b98_4_k_cu_2b5ec52d_263154cute1_E)
_ZN40_INTERNAL_8f919b98_4_k_cu_2b5ec52d_263154cute1_E:
	.zero		1
	.type		_ZN40_INTERNAL_8f919b98_4_k_cu_2b5ec52d_263154cuda3std3__45__cpo6cbeginE,@object
	.size		_ZN40_INTERNAL_8f919b98_4_k_cu_2b5ec52d_263154cuda3std3__45__cpo6cbeginE,(_ZN40_INTERNAL_8f919b98_4_k_cu_2b5ec52d_263154cuda3std3__48in_placeE - _ZN40_INTERNAL_8f919b98_4_k_cu_2b5ec52d_263154cuda3std3__45__cpo6cbeginE)
_ZN40_INTERNAL_8f919b98_4_k_cu_2b5ec52d_263154cuda3std3__45__cpo6cbeginE:
	.zero		1
	.type		_ZN40_INTERNAL_8f919b98_4_k_cu_2b5ec52d_263154cuda3std3__48in_placeE,@object
	.size		_ZN40_INTERNAL_8f919b98_4_k_cu_2b5ec52d_263154cuda3std3__48in_placeE,(_ZN40_INTERNAL_8f919b98_4_k_cu_2b5ec52d_263154cuda3std6ranges3__45__cpo9iter_moveE - _ZN40_INTERNAL_8f919b98_4_k_cu_2b5ec52d_263154cuda3std3__48in_placeE)
_ZN40_INTERNAL_8f919b98_4_k_cu_2b5ec52d_263154cuda3std3__48in_placeE:
	.zero		1
	.type		_ZN40_INTERNAL_8f919b98_4_k_cu_2b5ec52d_263154cuda3std6ranges3__45__cpo9iter_moveE,@object
	.size		_ZN40_INTERNAL_8f919b98_4_k_cu_2b5ec52d_263154cuda3std6ranges3__45__cpo9iter_moveE,(_ZN40_INTERNAL_8f919b98_4_k_cu_2b5ec52d_263154cuda3std3__45__cpo5beginE - _ZN40_INTERNAL_8f919b98_4_k_cu_2b5ec52d_263154cuda3std6ranges3__45__cpo9iter_moveE)
_ZN40_INTERNAL_8f919b98_4_k_cu_2b5ec52d_263154cuda3std6ranges3__45__cpo9iter_moveE:
	.zero		1
	.type		_ZN40_INTERNAL_8f919b98_4_k_cu_2b5ec52d_263154cuda3std3__45__cpo5beginE,@object
	.size		_ZN40_INTERNAL_8f919b98_4_k_cu_2b5ec52d_263154cuda3std3__45__cpo5beginE,(_ZN40_INTERNAL_8f919b98_4_k_cu_2b5ec52d_263154cuda3std3__442_GLOBAL__N__8f919b98_4_k_cu_2b5ec52d_263156ignoreE - _ZN40_INTERNAL_8f919b98_4_k_cu_2b5ec52d_263154cuda3std3__45__cpo5beginE)
_ZN40_INTERNAL_8f919b98_4_k_cu_2b5ec52d_263154cuda3std3__45__cpo5beginE:
	.zero		1
	.type		_ZN40_INTERNAL_8f919b98_4_k_cu_2b5ec52d_263154cuda3std3__442_GLOBAL__N__8f919b98_4_k_cu_2b5ec52d_263156ignoreE,@object
	.size		_ZN40_INTERNAL_8f919b98_4_k_cu_2b5ec52d_263154cuda3std3__442_GLOBAL__N__8f919b98_4_k_cu_2b5ec52d_263156ignoreE,(_ZN40_INTERNAL_8f919b98_4_k_cu_2b5ec52d_263154cute7productE - _ZN40_INTERNAL_8f919b98_4_k_cu_2b5ec52d_263154cuda3std3__442_GLOBAL__N__8f919b98_4_k_cu_2b5ec52d_263156ignoreE)
_ZN40_INTERNAL_8f919b98_4_k_cu_2b5ec52d_263154cuda3std3__442_GLOBAL__N__8f919b98_4_k_cu_2b5ec52d_263156ignoreE:
	.zero		1
	.type		_ZN40_INTERNAL_8f919b98_4_k_cu_2b5ec52d_263154cute7productE,@object
	.size		_ZN40_INTERNAL_8f919b98_4_k_cu_2b5ec52d_263154cute7productE,(_ZN40_INTERNAL_8f919b98_4_k_cu_2b5ec52d_263154cuda3std3__45__cpo3endE - _ZN40_INTERNAL_8f919b98_4_k_cu_2b5ec52d_263154cute7productE)
_ZN40_INTERNAL_8f919b98_4_k_cu_2b5ec52d_263154cute7productE:
	.zero		1
	.type		_ZN40_INTERNAL_8f919b98_4_k_cu_2b5ec52d_263154cuda3std3__45__cpo3endE,@object
	.size		_ZN40_INTERNAL_8f919b98_4_k_cu_2b5ec52d_263154cuda3std3__45__cpo3endE,(_ZN40_INTERNAL_8f919b98_4_k_cu_2b5ec52d_263154cuda3std3__419piecewise_constructE - _ZN40_INTERNAL_8f919b98_4_k_cu_2b5ec52d_263154cuda3std3__45__cpo3endE)
_ZN40_INTERNAL_8f919b98_4_k_cu_2b5ec52d_263154cuda3std3__45__cpo3endE:
	.zero		1
	.type		_ZN40_INTERNAL_8f919b98_4_k_cu_2b5ec52d_263154cuda3std3__419piecewise_constructE,@object
	.size		_ZN40_INTERNAL_8f919b98_4_k_cu_2b5ec52d_263154cuda3std3__419piecewise_constructE,(_ZN40_INTERNAL_8f919b98_4_k_cu_2b5ec52d_263154cuda3std3__45__cpo4cendE - _ZN40_INTERNAL_8f919b98_4_k_cu_2b5ec52d_263154cuda3std3__419piecewise_constructE)
_ZN40_INTERNAL_8f919b98_4_k_cu_2b5ec52d_263154cuda3std3__419piecewise_constructE:
	.zero		1
	.type		_ZN40_INTERNAL_8f919b98_4_k_cu_2b5ec52d_263154cuda3std3__45__cpo4cendE,@object
	.size		_ZN40_INTERNAL_8f919b98_4_k_cu_2b5ec52d_263154cuda3std3__45__cpo4cendE,(_ZN40_INTERNAL_8f919b98_4_k_cu_2b5ec52d_263154cuda3std6ranges3__45__cpo4swapE - _ZN40_INTERNAL_8f919b98_4_k_cu_2b5ec52d_263154cuda3std3__45__cpo4cendE)
_ZN40_INTERNAL_8f919b98_4_k_cu_2b5ec52d_263154cuda3std3__45__cpo4cendE:
	.zero		1
	.type		_ZN40_INTERNAL_8f919b98_4_k_cu_2b5ec52d_263154cuda3std6ranges3__45__cpo4swapE,@object
	.size		_ZN40_INTERNAL_8f919b98_4_k_cu_2b5ec52d_263154cuda3std6ranges3__45__cpo4swapE,(.L_10 - _ZN40_INTERNAL_8f919b98_4_k_cu_2b5ec52d_263154cuda3std6ranges3__45__cpo4swapE)
_ZN40_INTERNAL_8f919b98_4_k_cu_2b5ec52d_263154cuda3std6ranges3__45__cpo4swapE:
	.zero		1
.L_10:


//--------------------- .nv.constant0._ZN7cutlass13device_kernelINS_4gemm6kernel13GemmUniversalIN4cute5tupleIJiiiiEEENS1_10collective13CollectiveMmaINS1_35MainloopSm100TmaUmmaWarpSpecializedILi4ELi2ELi4ENS5_IJNS4_1CILi4EEENSA_ILi1EEESC_EEEEENS5_IJNSA_ILi128EEENSA_ILi64EEESF_EEENS_10tfloat32_tENS5_IJlSC_lEEESI_SJ_NS4_8TiledMMAINS4_8MMA_AtomIJNS4_23SM100_MMA_TF32_2x1SM_SSISI_SI_fLi128ELi64ELNS4_4UMMA5MajorE0ELSO_0ELNSN_7ScaleInE0ELSP_0EEEEEENS4_6LayoutINS5_IJSC_SC_SC_EEENS5_IJNSA_ILi0EEESU_SU_EEEEENS5_IJNS4_10UnderscoreESX_SX_EEEEENS4_18SM100_TMA_2SM_LOADENS4_14ComposedLayoutINS4_7SwizzleILi3ELi4ELi3EEENS4_18smem_ptr_flag_bitsILi32EEENSS_INS5_IJNSA_ILi8EEENSA_ILi32EEEEEENS5_IJS17_SC_EEEEEEEvNS4_8identityENS4_28SM100_TMA_2SM_LOAD_MULTICASTES1B_vS1C_EENS_8epilogue10collective18CollectiveEpilogueINS1F_23Sm100TmaWarpSpecializedILi3ELi2ELi16ELb1ELb0EEEJNS5_IJSG_SG_SF_EEENS5_IJNSS_ISG_SC_EENSS_INS5_IJNSA_ILi16EEENSA_ILi2EEEEEENS5_IJSC_S17_EEEEEEEESI_SJ_SI_SJ_NS1F_6fusion15FusionCallbacksIS1J_NS1S_17LinearCombinationISI_fSI_fLNS_15FloatRoundStyleE2EEES1K_S1R_JEEENS4_5SM1004TMEM4LOAD26SM100_TMEM_LOAD_32dp32b16xENS4_13SM90_TMA_LOADENS11_INS12_ILi2ELi4ELi3EEES15_NSS_INS5_IJS16_S1M_EEENS5_IJS1M_SC_EEEEEEENS4_39AutoVectorizingCopyWithAssumedAlignmentILi128EEENS4_14SM90_TMA_STOREES27_S29_S29_EEEvvEEEEvNT_6ParamsE --------------------------
	.section	.nv.constant0._ZN7cutlass13device_kernelINS_4gemm6kernel13GemmUniversalIN4cute5tupleIJiiiiEEENS1_10collective13CollectiveMmaINS1_35MainloopSm100TmaUmmaWarpSpecializedILi4ELi2ELi4ENS5_IJNS4_1CILi4EEENSA_ILi1EEESC_EEEEENS5_IJNSA_ILi128EEENSA_ILi64EEESF_EEENS_10tfloat32_tENS5_IJlSC_lEEESI_SJ_NS4_8TiledMMAINS4_8MMA_AtomIJNS4_23SM100_MMA_TF32_2x1SM_SSISI_SI_fLi128ELi64ELNS4_4UMMA5MajorE0ELSO_0ELNSN_7ScaleInE0ELSP_0EEEEEENS4_6LayoutINS5_IJSC_SC_SC_EEENS5_IJNSA_ILi0EEESU_SU_EEEEENS5_IJNS4_10UnderscoreESX_SX_EEEEENS4_18SM100_TMA_2SM_LOADENS4_14ComposedLayoutINS4_7SwizzleILi3ELi4ELi3EEENS4_18smem_ptr_flag_bitsILi32EEENSS_INS5_IJNSA_ILi8EEENSA_ILi32EEEEEENS5_IJS17_SC_EEEEEEEvNS4_8identityENS4_28SM100_TMA_2SM_LOAD_MULTICASTES1B_vS1C_EENS_8epilogue10collective18CollectiveEpilogueINS1F_23Sm100TmaWarpSpecializedILi3ELi2ELi16ELb1ELb0EEEJNS5_IJSG_SG_SF_EEENS5_IJNSS_ISG_SC_EENSS_INS5_IJNSA_ILi16EEENSA_ILi2EEEEEENS5_IJSC_S17_EEEEEEEESI_SJ_SI_SJ_NS1F_6fusion15FusionCallbacksIS1J_NS1S_17LinearCombinationISI_fSI_fLNS_15FloatRoundStyleE2EEES1K_S1R_JEEENS4_5SM1004TMEM4LOAD26SM100_TMEM_LOAD_32dp32b16xENS4_13SM90_TMA_LOADENS11_INS12_ILi2ELi4ELi3EEES15_NSS_INS5_IJS16_S1M_EEENS5_IJS1M_SC_EEEEEEENS4_39AutoVectorizingCopyWithAssumedAlignmentILi128EEENS4_14SM90_TMA_STOREES27_S29_S29_EEEvvEEEEvNT_6ParamsE,"a",@progbits
	.sectionflags	@""
	.align	4
.nv.constant0._ZN7cutlass13device_kernelINS_4gemm6kernel13GemmUniversalIN4cute5tupleIJiiiiEEENS1_10collective13CollectiveMmaINS1_35MainloopSm100TmaUmmaWarpSpecializedILi4ELi2ELi4ENS5_IJNS4_1CILi4EEENSA_ILi1EEESC_EEEEENS5_IJNSA_ILi128EEENSA_ILi64EEESF_EEENS_10tfloat32_tENS5_IJlSC_lEEESI_SJ_NS4_8TiledMMAINS4_8MMA_AtomIJNS4_23SM100_MMA_TF32_2x1SM_SSISI_SI_fLi128ELi64ELNS4_4UMMA5MajorE0ELSO_0ELNSN_7ScaleInE0ELSP_0EEEEEENS4_6LayoutINS5_IJSC_SC_SC_EEENS5_IJNSA_ILi0EEESU_SU_EEEEENS5_IJNS4_10UnderscoreESX_SX_EEEEENS4_18SM100_TMA_2SM_LOADENS4_14ComposedLayoutINS4_7SwizzleILi3ELi4ELi3EEENS4_18smem_ptr_flag_bitsILi32EEENSS_INS5_IJNSA_ILi8EEENSA_ILi32EEEEEENS5_IJS17_SC_EEEEEEEvNS4_8identityENS4_28SM100_TMA_2SM_LOAD_MULTICASTES1B_vS1C_EENS_8epilogue10collective18CollectiveEpilogueINS1F_23Sm100TmaWarpSpecializedILi3ELi2ELi16ELb1ELb0EEEJNS5_IJSG_SG_SF_EEENS5_IJNSS_ISG_SC_EENSS_INS5_IJNSA_ILi16EEENSA_ILi2EEEEEENS5_IJSC_S17_EEEEEEEESI_SJ_SI_SJ_NS1F_6fusion15FusionCallbacksIS1J_NS1S_17LinearCombinationISI_fSI_fLNS_15FloatRoundStyleE2EEES1K_S1R_JEEENS4_5SM1004TMEM4LOAD26SM100_TMEM_LOAD_32dp32b16xENS4_13SM90_TMA_LOADENS11_INS12_ILi2ELi4ELi3EEES15_NSS_INS5_IJS16_S1M_EEENS5_IJS1M_SC_EEEEEEENS4_39AutoVectorizingCopyWithAssumedAlignmentILi128EEENS4_14SM90_TMA_STOREES27_S29_S29_EEEvvEEEEvNT_6ParamsE:
	.zero		2944


//--------------------- SYMBOLS --------------------------

	.type		.nv.reservedSmem.offset0,@object
	.size		.nv.reservedSmem.offset0,0x4
	.type		.nv.reservedSmem.cap,@object
	.size		.nv.reservedSmem.cap,0x4
	.type		__assertfail,@function
